def gluon_tcgen05(
    a_ptr,
    b_ptr,
    c_ptr,
    M,
    N,
    K,
    stride_am,
    stride_bk,
    stride_cm,
    BLOCK_M: gl.constexpr,
    BLOCK_N: gl.constexpr,
    BLOCK_K: gl.constexpr,
    DTYPE: gl.constexpr,
    A_LAYOUT: gl.constexpr,
    B_LAYOUT: gl.constexpr,
    C_LAYOUT: gl.constexpr,
    B_SHAPE: gl.constexpr,
    TMEM_LAYOUT: gl.constexpr,
    TMEM_REG: gl.constexpr,
    TRANS_B: gl.constexpr,
    NUM_BUFFERS: gl.constexpr,
):
    a_desc = tma.make_tensor_descriptor(
        a_ptr, [M, K], [stride_am, 1], [BLOCK_M, BLOCK_K], A_LAYOUT
    )
    b_desc = tma.make_tensor_descriptor(
        b_ptr,
        [N, K] if TRANS_B else [K, N],
        [stride_bk, 1],
        B_SHAPE,
        B_LAYOUT,
    )
    c_desc = tma.make_tensor_descriptor(
        c_ptr, [M, N], [stride_cm, 1], [BLOCK_M, BLOCK_N], C_LAYOUT
    )

    a_bufs = gl.allocate_shared_memory(
        DTYPE, [NUM_BUFFERS, BLOCK_M, BLOCK_K], A_LAYOUT
    )
    b_bufs = gl.allocate_shared_memory(DTYPE, [NUM_BUFFERS] + B_SHAPE, B_LAYOUT)

    pid_m = gl.program_id(0)
    pid_n = gl.program_id(1)
    off_m = pid_m * BLOCK_M
    off_n = pid_n * BLOCK_N

    tma_bars = gl.allocate_shared_memory(
        gl.int64, [NUM_BUFFERS, 1], mbarrier.MBarrierLayout()
    )
    mma_bars = gl.allocate_shared_memory(
        gl.int64, [NUM_BUFFERS, 1], mbarrier.MBarrierLayout()
    )
    for i in gl.static_range(NUM_BUFFERS):
        mbarrier.init(tma_bars.index(i), count=1)
        mbarrier.init(mma_bars.index(i), count=1)

    acc_tmem = allocate_tensor_memory(gl.float32, [BLOCK_M, BLOCK_N], TMEM_LAYOUT)
    idx = 0
    phase = 0
    use_acc = False
    for k in range(0, K, BLOCK_K):
        a = a_bufs.index(idx)
        b = b_bufs.index(idx)
        tma_bar = tma_bars.index(idx)
        mma_bar = mma_bars.index(idx)
        mbarrier.expect(
            tma_bar, a_desc.block_type.nbytes + b_desc.block_type.nbytes
        )
        tma.async_copy_global_to_shared(a_desc, [off_m, k], tma_bar, a)
        tma.async_copy_global_to_shared(
            b_desc, [off_n, k] if TRANS_B else [k, off_n], tma_bar, b
        )
        mbarrier.wait(tma_bar, phase=phase)

        if TRANS_B:
            b = b.permute((1, 0))
        tcgen05_mma(a, b, acc_tmem, use_acc=use_acc)
        tcgen05_commit(mma_bar)
        mbarrier.wait(mma_bar, phase=phase)
        use_acc = True

        idx += 1
        if idx == NUM_BUFFERS:
            idx = 0
            phase ^= 1

    for i in gl.static_range(NUM_BUFFERS):
        mbarrier.invalidate(tma_bars.index(i))
        mbarrier.invalidate(mma_bars.index(i))

    acc = acc_tmem.load(TMEM_REG)
    c_smem = gl.allocate_shared_memory(DTYPE, [BLOCK_M, BLOCK_N], C_LAYOUT)
    c_smem.store(acc.to(DTYPE))
    fence_async_shared()
    tma.async_copy_shared_to_global(c_desc, [off_m, off_n], c_smem)
    tma.store_wait(pendings=0)

# config = {"BLOCK_K": 128, "BLOCK_M": 64, "BLOCK_N": 128, "arch": "sm_100", "dtype": "fp16", "num_buffers": 1, "num_warps": 8, "trans_b": 1}
# arch = sm_100


// ===== COMPILED SASS (sm_100a) =====

	.target	sm_100a

	.elftype	@"ET_EXEC"


//--------------------- .note.nv.tkinfo           --------------------------
	.section	.note.nv.tkinfo,"",@"SHT_NOTE"
	.sectionflags	@"SHF_NOTE_NV_TKINFO"
	.tkinfo
        /*0018*/ 	.word	0x00000081
        /*0030*/ 	.string	""
        /*0030*/ 	.string	"ptxas-blackwell"
        /*0030*/ 	.string	"Cuda compilation tools, release 12.9, V12.9.86"
        /*0030*/ 	.string	"Build cuda_12.9.r12.9/compiler.36037853_0"
        /*0030*/ 	.string	"-v  -suppress-debug-info  -lineinfo  -arch sm_100a "



//--------------------- .note.nv.cuver            --------------------------
	.section	.note.nv.cuver,"",@"SHT_NOTE"
	.sectionflags	@"SHF_NOTE_NV_CUVER"
        /*0018*/ 	.short	0x0001
        /*001a*/ 	.short	0x0064
        /*001c*/ 	.short	0x0001
        /*001e*/ 	.short	0x0000
        /*0020*/ 	.short	0x0001
        /*0022*/ 	.short	0x0000


//--------------------- .nv.info                  --------------------------
	.section	.nv.info,"",@"SHT_CUDA_INFO"
	.align	4


	//----- nvinfo : EIATTR_REGCOUNT
	.align		4
        /*0000*/ 	.byte	0x04, 0x2f
        /*0002*/ 	.short	(.L_4 - .L_3)
	.align		4
.L_3:
        /*0004*/ 	.word	index@(gluon_tcgen05)
        /*0008*/ 	.word	0x00000027


	//----- nvinfo : EIATTR_FRAME_SIZE
	.align		4
.L_4:
        /*000c*/ 	.byte	0x04, 0x11
        /*000e*/ 	.short	(.L_6 - .L_5)
	.align		4
.L_5:
        /*0010*/ 	.word	index@($__internal_2_$__cuda_sm10x_tcgen05_guardrail_trap_unallocated_columns_being_dealloced)
        /*0014*/ 	.word	0x00000000


	//----- nvinfo : EIATTR_FRAME_SIZE
	.align		4
.L_6:
        /*0018*/ 	.byte	0x04, 0x11
        /*001a*/ 	.short	(.L_8 - .L_7)
	.align		4
.L_7:
        /*001c*/ 	.word	index@($__internal_1_$__cuda_sm10x_tcgen05_guardrail_trap_phase_invalid_during_alloc)
        /*0020*/ 	.word	0x00000000


	//----- nvinfo : EIATTR_FRAME_SIZE
	.align		4
.L_8:
        /*0024*/ 	.byte	0x04, 0x11
        /*0026*/ 	.short	(.L_10 - .L_9)
	.align		4
.L_9:
        /*0028*/ 	.word	index@($__internal_0_$__cuda_sm10x_tcgen05_guardrail_trap_col_being_dealloced_not_returned_by_alloc)
        /*002c*/ 	.word	0x00000000


	//----- nvinfo : EIATTR_FRAME_SIZE
	.align		4
.L_10:
        /*0030*/ 	.byte	0x04, 0x11
        /*0032*/ 	.short	(.L_12 - .L_11)
	.align		4
.L_11:
        /*0034*/ 	.word	index@(gluon_tcgen05)
        /*0038*/ 	.word	0x00000000


	//----- nvinfo : EIATTR_MIN_STACK_SIZE
	.align		4
.L_12:
        /*003c*/ 	.byte	0x04, 0x12
        /*003e*/ 	.short	(.L_14 - .L_13)
	.align		4
.L_13:
        /*0040*/ 	.word	index@(gluon_tcgen05)
        /*0044*/ 	.word	0x00000000
.L_14:


//--------------------- .nv.info.gluon_tcgen05    --------------------------
	.section	.nv.info.gluon_tcgen05,"",@"SHT_CUDA_INFO"
	.sectionflags	@""
	.align	4


	//----- nvinfo : EIATTR_CUDA_API_VERSION
	.align		4
        /*0000*/ 	.byte	0x04, 0x37
        /*0002*/ 	.short	(.L_16 - .L_15)
.L_15:
        /*0004*/ 	.word	0x00000081


	//----- nvinfo : EIATTR_KPARAM_INFO
	.align		4
.L_16:
        /*0008*/ 	.byte	0x04, 0x17
        /*000a*/ 	.short	(.L_18 - .L_17)
.L_17:
        /*000c*/ 	.word	0x00000000
        /*0010*/ 	.short	0x000a
        /*0012*/ 	.short	0x0048
        /*0014*/ 	.byte	0x00, 0xf4, 0x21, 0x00


	//----- nvinfo : EIATTR_KPARAM_INFO
	.align		4
.L_18:
        /*0018*/ 	.byte	0x04, 0x17
        /*001a*/ 	.short	(.L_20 - .L_19)
.L_19:
        /*001c*/ 	.word	0x00000000
        /*0020*/ 	.short	0x0009
        /*0022*/ 	.short	0x0040
        /*0024*/ 	.byte	0x00, 0xf4, 0x21, 0x00


	//----- nvinfo : EIATTR_KPARAM_INFO
	.align		4
.L_20:
        /*0028*/ 	.byte	0x04, 0x17
        /*002a*/ 	.short	(.L_22 - .L_21)
.L_21:
        /*002c*/ 	.word	0x00000000
        /*0030*/ 	.short	0x0008
        /*0032*/ 	.short	0x0038
        /*0034*/ 	.byte	0x00, 0xf0, 0x21, 0x00


	//----- nvinfo : EIATTR_KPARAM_INFO
	.align		4
.L_22:
        /*0038*/ 	.byte	0x04, 0x17
        /*003a*/ 	.short	(.L_24 - .L_23)
.L_23:
        /*003c*/ 	.word	0x00000000
        /*0040*/ 	.short	0x0007
        /*0042*/ 	.short	0x0030
        /*0044*/ 	.byte	0x00, 0xf0, 0x21, 0x00


	//----- nvinfo : EIATTR_KPARAM_INFO
	.align		4
.L_24:
        /*0048*/ 	.byte	0x04, 0x17
        /*004a*/ 	.short	(.L_26 - .L_25)
.L_25:
        /*004c*/ 	.word	0x00000000
        /*0050*/ 	.short	0x0006
        /*0052*/ 	.short	0x0028
        /*0054*/ 	.byte	0x00, 0xf0, 0x21, 0x00


	//----- nvinfo : EIATTR_KPARAM_INFO
	.align		4
.L_26:
        /*0058*/ 	.byte	0x04, 0x17
        /*005a*/ 	.short	(.L_28 - .L_27)
.L_27:
        /*005c*/ 	.word	0x00000000
        /*0060*/ 	.short	0x0005
        /*0062*/ 	.short	0x0020
        /*0064*/ 	.byte	0x00, 0xf0, 0x11, 0x00


	//----- nvinfo : EIATTR_KPARAM_INFO
	.align		4
.L_28:
        /*0068*/ 	.byte	0x04, 0x17
        /*006a*/ 	.short	(.L_30 - .L_29)
.L_29:
        /*006c*/ 	.word	0x00000000
        /*0070*/ 	.short	0x0004
        /*0072*/ 	.short	0x001c
        /*0074*/ 	.byte	0x00, 0xf0, 0x11, 0x00


	//----- nvinfo : EIATTR_KPARAM_INFO
	.align		4
.L_30:
        /*0078*/ 	.byte	0x04, 0x17
        /*007a*/ 	.short	(.L_32 - .L_31)
.L_31:
        /*007c*/ 	.word	0x00000000
        /*0080*/ 	.short	0x0003
        /*0082*/ 	.short	0x0018
        /*0084*/ 	.byte	0x00, 0xf0, 0x11, 0x00


	//----- nvinfo : EIATTR_KPARAM_INFO
	.align		4
.L_32:
        /*0088*/ 	.byte	0x04, 0x17
        /*008a*/ 	.short	(.L_34 - .L_33)
.L_33:
        /*008c*/ 	.word	0x00000000
        /*0090*/ 	.short	0x0002
        /*0092*/ 	.short	0x0010
        /*0094*/ 	.byte	0x00, 0xf4, 0x21, 0x00


	//----- nvinfo : EIATTR_KPARAM_INFO
	.align		4
.L_34:
        /*0098*/ 	.byte	0x04, 0x17
        /*009a*/ 	.short	(.L_36 - .L_35)
.L_35:
        /*009c*/ 	.word	0x00000000
        /*00a0*/ 	.short	0x0001
        /*00a2*/ 	.short	0x0008
        /*00a4*/ 	.byte	0x00, 0xf4, 0x21, 0x00


	//----- nvinfo : EIATTR_KPARAM_INFO
	.align		4
.L_36:
        /*00a8*/ 	.byte	0x04, 0x17
        /*00aa*/ 	.short	(.L_38 - .L_37)
.L_37:
        /*00ac*/ 	.word	0x00000000
        /*00b0*/ 	.short	0x0000
        /*00b2*/ 	.short	0x0000
        /*00b4*/ 	.byte	0x00, 0xf4, 0x21, 0x00


	//----- nvinfo : EIATTR_AT_ENTRY_FRAGMENTS
	.align		4
.L_38:
        /*00b8*/ 	.byte	0x04, 0x4f
        /*00ba*/ 	.short	(.L_40 - .L_39)


	//   ....[0]....
.L_39:
        /*00bc*/ 	.word	0x00000004


	//----- nvinfo : EIATTR_RESERVED_SMEM_USED
	.align		4
.L_40:
        /*00c0*/ 	.byte	0x01, 0x41
	.zero		2


	//----- nvinfo : EIATTR_SPARSE_MMA_MASK
	.align		4
        /*00c4*/ 	.byte	0x03, 0x50
        /*00c6*/ 	.short	0x0000


	//----- nvinfo : EIATTR_TCGEN05_1CTA_USED
	.align		4
        /*00c8*/ 	.byte	0x01, 0x51
	.zero		2


	//----- nvinfo : EIATTR_MAXREG_COUNT
	.align		4
        /*00cc*/ 	.byte	0x03, 0x1b
        /*00ce*/ 	.short	0x00ff


	//----- nvinfo : EIATTR_NUM_BARRIERS
	.align		4
        /*00d0*/ 	.byte	0x02, 0x4c
        /*00d2*/ 	.byte	0x01
	.zero		1


	//----- nvinfo : EIATTR_INT_WARP_WIDE_INSTR_OFFSETS
	.align		4
        /*00d4*/ 	.byte	0x04, 0x31
        /*00d6*/ 	.short	(.L_42 - .L_41)


	//   ....[0]....
.L_41:
        /*00d8*/ 	.word	0x00001760


	//   ....[1]....
        /*00dc*/ 	.word	0x00001780


	//   ....[2]....
        /*00e0*/ 	.word	0x00001800


	//   ....[3]....
        /*00e4*/ 	.word	0x00001910


	//   ....[4]....
        /*00e8*/ 	.word	0x00001920


	//   ....[5]....
        /*00ec*/ 	.word	0x000019b0


	//   ....[6]....
        /*00f0*/ 	.word	0x000019c0


	//   ....[7]....
        /*00f4*/ 	.word	0x00001d80


	//   ....[8]....
        /*00f8*/ 	.word	0x00001d90


	//   ....[9]....
        /*00fc*/ 	.word	0x00001ef0


	//   ....[10]....
        /*0100*/ 	.word	0x00001f30


	//   ....[11]....
        /*0104*/ 	.word	0x00001f60


	//   ....[12]....
        /*0108*/ 	.word	0x00001f80


	//   ....[13]....
        /*010c*/ 	.word	0x000021e0


	//   ....[14]....
        /*0110*/ 	.word	0x000021f0


	//   ....[15]....
        /*0114*/ 	.word	0x00002470


	//   ....[16]....
        /*0118*/ 	.word	0x00002480


	//   ....[17]....
        /*011c*/ 	.word	0x000027f0


	//   ....[18]....
        /*0120*/ 	.word	0x00002840


	//----- nvinfo : EIATTR_COOP_GROUP_MASK_REGIDS
	.align		4
.L_42:
        /*0124*/ 	.byte	0x04, 0x29
        /*0126*/ 	.short	(.L_44 - .L_43)


	//   ....[0]....
.L_43:
        /*0128*/ 	.word	0xffffffff


	//   ....[1]....
        /*012c*/ 	.word	0xffffffff


	//   ....[2]....
        /*0130*/ 	.word	0xffffffff


	//   ....[3]....
        /*0134*/ 	.word	0xffffffff


	//   ....[4]....
        /*0138*/ 	.word	0xffffffff


	//   ....[5]....
        /*013c*/ 	.word	0xffffffff


	//   ....[6]....
        /*0140*/ 	.word	0xffffffff


	//   ....[7]....
        /*0144*/ 	.word	0xffffffff


	//   ....[8]....
        /*0148*/ 	.word	0xffffffff


	//   ....[9]....
        /*014c*/ 	.word	0xffffffff


	//----- nvinfo : EIATTR_COOP_GROUP_INSTR_OFFSETS
	.align		4
.L_44:
        /*0150*/ 	.byte	0x04, 0x28
        /*0152*/ 	.short	(.L_46 - .L_45)


	//   ....[0]....
.L_45:
        /*0154*/ 	.word	0x00000050


	//   ....[1]....
        /*0158*/ 	.word	0x00000310


	//   ....[2]....
        /*015c*/ 	.word	0x00000500


	//   ....[3]....
        /*0160*/ 	.word	0x000009a0


	//   ....[4]....
        /*0164*/ 	.word	0x00000ae0


	//   ....[5]....
        /*0168*/ 	.word	0x00000fe0


	//   ....[6]....
        /*016c*/ 	.word	0x00001120


	//   ....[7]....
        /*0170*/ 	.word	0x00001610


	//   ....[8]....
        /*0174*/ 	.word	0x00002680


	//   ....[9]....
        /*0178*/ 	.word	0x000028f0


	//----- nvinfo : EIATTR_VRC_CTA_INIT_COUNT
	.align		4
.L_46:
        /*017c*/ 	.byte	0x02, 0x4a
        /*017e*/ 	.byte	0x80
	.zero		1


	//----- nvinfo : EIATTR_MBARRIER_INSTR_OFFSETS
	.align		4
        /*0180*/ 	.byte	0x04, 0x39
        /*0182*/ 	.short	(.L_48 - .L_47)


	//   ....[0]....
.L_47:
        /*0184*/ 	.word	0x00001820
        /*0188*/ 	.word	0x000000ff
        /*018c*/ 	.word	0x0000c000
        /*0190*/ 	.short	0x0100
        /*0192*/ 	.byte	0x0e
	.zero		1


	//   ....[1]....
        /*0194*/ 	.word	0x00001830
        /*0198*/ 	.word	0x000000ff
        /*019c*/ 	.word	0x0000c010
        /*01a0*/ 	.short	0x0100
        /*01a2*/ 	.byte	0x0e
	.zero		1


	//   ....[2]....
        /*01a4*/ 	.word	0x00001b80
        /*01a8*/ 	.word	0x000000ff
        /*01ac*/ 	.word	0x0000c000
        /*01b0*/ 	.short	0x010a
        /*01b2*/ 	.byte	0x0e
	.zero		1


	//   ....[3]....
        /*01b4*/ 	.word	0x00001de0
        /*01b8*/ 	.word	0x000000ff
        /*01bc*/ 	.word	0x0000c010
        /*01c0*/ 	.short	0x010a
        /*01c2*/ 	.byte	0x0e
	.zero		1


	//   ....[4]....
        /*01c4*/ 	.word	0x00002000
        /*01c8*/ 	.word	0x000000ff
        /*01cc*/ 	.word	0x0000c000
        /*01d0*/ 	.short	0x010a
        /*01d2*/ 	.byte	0x0e
	.zero		1


	//   ....[5]....
        /*01d4*/ 	.word	0x00002230
        /*01d8*/ 	.word	0x000000ff
        /*01dc*/ 	.word	0x0000c010
        /*01e0*/ 	.short	0x010a
        /*01e2*/ 	.byte	0x0e
	.zero		1


	//   ....[6]....
        /*01e4*/ 	.word	0x000022d0
        /*01e8*/ 	.word	0x000000ff
        /*01ec*/ 	.word	0x0000c000
        /*01f0*/ 	.short	0x0108
        /*01f2*/ 	.byte	0x0e
	.zero		1


	//   ....[7]....
        /*01f4*/ 	.word	0x000022e0
        /*01f8*/ 	.word	0x000000ff
        /*01fc*/ 	.word	0x0000c010
        /*0200*/ 	.short	0x0108
        /*0202*/ 	.byte	0x0e
	.zero		1


	//   ....[8]....
        /*0204*/ 	.word	0x00002910
        /*0208*/ 	.word	0x000000ff
        /*020c*/ 	.word	0x0000c000
        /*0210*/ 	.short	0x010a
        /*0212*/ 	.byte	0x0e
	.zero		1


	//   ....[9]....
        /*0214*/ 	.word	0x00002940
        /*0218*/ 	.word	0x000000ff
        /*021c*/ 	.word	0x0000c010
        /*0220*/ 	.short	0x010a
        /*0222*/ 	.byte	0x0e
	.zero		1


	//   ....[10]....
        /*0224*/ 	.word	0x00002970
        /*0228*/ 	.word	0x000000ff
        /*022c*/ 	.word	0x0000c000
        /*0230*/ 	.short	0x010a
        /*0232*/ 	.byte	0x0e
	.zero		1


	//   ....[11]....
        /*0234*/ 	.word	0x000029a0
        /*0238*/ 	.word	0x000000ff
        /*023c*/ 	.word	0x0000c010
        /*0240*/ 	.short	0x010a
        /*0242*/ 	.byte	0x0e
	.zero		1


	//----- nvinfo : EIATTR_NUM_MBARRIERS
	.align		4
.L_48:
        /*0244*/ 	.byte	0x03, 0x38
        /*0246*/ 	.short	0x0002


	//----- nvinfo : EIATTR_EXIT_INSTR_OFFSETS
	.align		4
        /*0248*/ 	.byte	0x04, 0x1c
        /*024a*/ 	.short	(.L_50 - .L_49)


	//   ....[0]....
.L_49:
        /*024c*/ 	.word	0x00002900


	//----- nvinfo : EIATTR_REQNTID
	.align		4
.L_50:
        /*0250*/ 	.byte	0x04, 0x10
        /*0252*/ 	.short	(.L_52 - .L_51)
.L_51:
        /*0254*/ 	.word	0x00000100
        /*0258*/ 	.word	0x00000001
        /*025c*/ 	.word	0x00000001


	//----- nvinfo : EIATTR_CRS_STACK_SIZE
	.align		4
.L_52:
        /*0260*/ 	.byte	0x04, 0x1e
        /*0262*/ 	.short	(.L_54 - .L_53)
.L_53:
        /*0264*/ 	.word	0x00000000


	//----- nvinfo : EIATTR_CBANK_PARAM_SIZE
	.align		4
.L_54:
        /*0268*/ 	.byte	0x03, 0x19
        /*026a*/ 	.short	0x0050


	//----- nvinfo : EIATTR_PARAM_CBANK
	.align		4
        /*026c*/ 	.byte	0x04, 0x0a
        /*026e*/ 	.short	(.L_56 - .L_55)
	.align		4
.L_55:
        /*0270*/ 	.word	index@(.nv.constant0.gluon_tcgen05)
        /*0274*/ 	.short	0x0380
        /*0276*/ 	.short	0x0050


	//----- nvinfo : EIATTR_SW_WAR
	.align		4
.L_56:
        /*0278*/ 	.byte	0x04, 0x36
        /*027a*/ 	.short	(.L_58 - .L_57)
.L_57:
        /*027c*/ 	.word	0x00000008
.L_58:


//--------------------- .nv.compat                --------------------------
	.section	.nv.compat,"",@"SHT_CUDA_COMPAT_INFO"
	.align	4
        /*0000*/ 	.byte	0x02, 0x02, 0x02, 0x00, 0x02, 0x05, 0x05, 0x00, 0x02, 0x03, 0x03, 0x00, 0x02, 0x06, 0x01, 0x00


//--------------------- .nv.callgraph             --------------------------
	.section	.nv.callgraph,"",@"SHT_CUDA_CALLGRAPH"
	.align	4
	.sectionentsize	8
	.align		4
        /*0000*/ 	.word	0x00000000
	.align		4
        /*0004*/ 	.word	0xffffffff
	.align		4
        /*0008*/ 	.word	0x00000000
	.align		4
        /*000c*/ 	.word	0xfffffffe
	.align		4
        /*0010*/ 	.word	0x00000000
	.align		4
        /*0014*/ 	.word	0xfffffffd
	.align		4
        /*0018*/ 	.word	0x00000000
	.align		4
        /*001c*/ 	.word	0xfffffffc


//--------------------- .text.gluon_tcgen05       --------------------------
	.section	.text.gluon_tcgen05,"ax",@progbits
	.align	128
        .global         gluon_tcgen05
        .type           gluon_tcgen05,@function
        .size           gluon_tcgen05,(.L_x_73 - gluon_tcgen05)
        .other          gluon_tcgen05,@"STO_CUDA_ENTRY STV_DEFAULT"
gluon_tcgen05:
.text.gluon_tcgen05:
[----:B------:R-:W1:Y:S01]  /*0000*/  LDC R1, c[0x0][0x37c] ;  /* 0x0000df00ff017b82 */ /* 0x000e620000000800 */
[----:B------:R-:W2:Y:S02]  /*0010*/  S2R R0, SR_TID.X ;  /* 0x0000000000007919 */ /* 0x000ea40000002100 */
[----:B--2---:R-:W-:-:S13]  /*0020*/  ISETP.GE.U32.AND P2, PT, R0, 0x20, PT ;  /* 0x000000200000780c */ /* 0x004fda0003f46070 */
[----:B------:R-:W-:Y:S05]  /*0030*/  @P2 BRA `(.L_x_0) ;  /* 0x0000000000b82947 */ /* 0x000fea0003800000 */
[----:B------:R-:W2:Y:S01]  /*0040*/  S2UR UR6, SR_CgaCtaId ;  /* 0x00000000000679c3 */ /* 0x000ea20000008800 */
[----:B------:R-:W-:Y:S01]  /*0050*/  NOP ;  /* 0x0000000000007918 */ /* 0x000fe20000000000 */
[----:B------:R-:W-:Y:S02]  /*0060*/  UMOV UR4, 0x40 ;  /* 0x0000004000047882 */ /* 0x000fe40000000000 */
[----:B--2---:R-:W-:-:S09]  /*0070*/  ULEA UR4, UR6, UR4, 0x18 ;  /* 0x0000000406047291 */ /* 0x004fd2000f8ec0ff */
[----:B------:R-:W2:Y:S01]  /*0080*/  LDS.U8 R2, [UR4] ;  /* 0x00000004ff027984 */ /* 0x000ea20008000000 */
[----:B------:R-:W-:Y:S02]  /*0090*/  UMOV UR4, 0x400 ;  /* 0x0000040000047882 */ /* 0x000fe40000000000 */
[----:B------:R-:W-:Y:S01]  /*00a0*/  ULEA UR4, UR6, UR4, 0x18 ;  /* 0x0000000406047291 */ /* 0x000fe2000f8ec0ff */
[----:B--2---:R-:W-:-:S13]  /*00b0*/  ISETP.NE.AND P0, PT, R2, RZ, PT ;  /* 0x000000ff0200720c */ /* 0x004fda0003f05270 */
[----:B------:R-:W-:Y:S05]  /*00c0*/  @P0 BRA `(.L_x_1) ;  /* 0x00000000007c0947 */ /* 0x000fea0003800000 */
[----:B------:R-:W-:-:S13]  /*00d0*/  ELECT P0, URZ, PT ;  /* 0x0000000000ff782f */ /* 0x000fda0003800000 */
[----:B------:R-:W-:Y:S05]  /*00e0*/  @!P0 BRA `(.L_x_2) ;  /* 0x0000000000848947 */ /* 0x000fea0003800000 */
[----:B------:R-:W-:Y:S01]  /*00f0*/  UMOV UR5, 0x4 ;  /* 0x0000000400057882 */ /* 0x000fe20000000000 */
[----:B------:R-:W-:Y:S02]  /*0100*/  IMAD.MOV.U32 R5, RZ, RZ, 0x1 ;  /* 0x00000001ff057424 */ /* 0x000fe400078e00ff */
[----:B------:R-:W-:Y:S02]  /*0110*/  IMAD.MOV.U32 R3, RZ, RZ, 0xf ;  /* 0x0000000fff037424 */ /* 0x000fe400078e00ff */
[----:B------:R-:W-:Y:S04]  /*0120*/  DEPBAR.LE SB2, 0x36 ;  /* 0x0000ad800000791a */ /* 0x000fe80000000000 */
[----:B------:R-:W2:Y:S02]  /*0130*/  UTCATOMSWS.FIND_AND_SET.ALIGN UP0, UR5, UR5 ;  /* 0x00000005000575e3 */ /* 0x000ea40008000800 */
[----:B--2---:R-:W-:-:S04]  /*0140*/  PLOP3.LUT P0, PT, PT, PT, UP0, 0x80, 0x8 ;  /* 0x000000000008781c */ /* 0x004fc80003f0f008 */
[----:B------:R-:W-:-:S04]  /*0150*/  SEL R2, RZ, 0xffffffff, !P0 ;  /* 0xffffffffff027807 */ /* 0x000fc80004000000 */
[----:B------:R-:W-:Y:S01]  /*0160*/  ISETP.NE.AND P0, PT, R2, RZ, PT ;  /* 0x000000ff0200720c */ /* 0x000fe20003f05270 */
[----:B------:R-:W-:-:S12]  /*0170*/  IMAD.U32 R2, RZ, RZ, UR5 ;  /* 0x00000005ff027e24 */ /* 0x000fd8000f8e00ff */
[----:B------:R-:W-:Y:S05]  /*0180*/  @P0 BRA `(.L_x_3) ;  /* 0x0000000000240947 */ /* 0x000fea0003800000 */
.L_x_4:
[----:B------:R-:W-:Y:S05]  /*0190*/  NANOSLEEP 0x64 ;  /* 0x000000640000795d */ /* 0x000fea0003800000 */
[----:B------:R-:W-:-:S05]  /*01a0*/  UMOV UR5, 0x4 ;  /* 0x0000000400057882 */ /* 0x000fca0000000000 */
[----:B------:R-:W-:Y:S04]  /*01b0*/  DEPBAR.LE SB2, 0x36 ;  /* 0x0000ad800000791a */ /* 0x000fe80000000000 */
[----:B------:R-:W2:Y:S02]  /*01c0*/  UTCATOMSWS.FIND_AND_SET.ALIGN UP0, UR5, UR5 ;  /* 0x00000005000575e3 */ /* 0x000ea40008000800 */
[----:B--2---:R-:W-:-:S04]  /*01d0*/  PLOP3.LUT P0, PT, PT, PT, UP0, 0x80, 0x8 ;  /* 0x000000000008781c */ /* 0x004fc80003f0f008 */
[----:B------:R-:W-:-:S04]  /*01e0*/  SEL R2, RZ, 0xffffffff, !P0 ;  /* 0xffffffffff027807 */ /* 0x000fc80004000000 */
[----:B------:R-:W-:Y:S01]  /*01f0*/  ISETP.NE.AND P0, PT, R2, RZ, PT ;  /* 0x000000ff0200720c */ /* 0x000fe20003f05270 */
[----:B------:R-:W-:-:S12]  /*0200*/  IMAD.U32 R2, RZ, RZ, UR5 ;  /* 0x00000005ff027e24 */ /* 0x000fd8000f8e00ff */
[----:B------:R-:W-:Y:S05]  /*0210*/  @!P0 BRA `(.L_x_4) ;  /* 0xfffffffc00dc8947 */ /* 0x000fea000383ffff */
.L_x_3:
[C---:B------:R-:W-:Y:S01]  /*0220*/  VIADD R4, R2.reuse, 0x10 ;  /* 0x0000001002047836 */ /* 0x040fe20000000000 */
[----:B------:R-:W-:Y:S01]  /*0230*/  UMOV UR5, 0x50 ;  /* 0x0000005000057882 */ /* 0x000fe20000000000 */
[----:B------:R-:W-:Y:S01]  /*0240*/  SHF.L.U32 R3, R3, R2, RZ ;  /* 0x0000000203037219 */ /* 0x000fe200000006ff */
[----:B------:R-:W-:Y:S01]  /*0250*/  ULEA UR5, UR6, UR5, 0x18 ;  /* 0x0000000506057291 */ /* 0x000fe2000f8ec0ff */
[----:B------:R-:W-:Y:S01]  /*0260*/  IMAD.SHL.U32 R2, R2, 0x20, RZ ;  /* 0x0000002002027824 */ /* 0x000fe200078e00ff */
[----:B------:R-:W-:-:S04]  /*0270*/  SHF.L.U32 R4, R5, R4, RZ ;  /* 0x0000000405047219 */ /* 0x000fc800000006ff */
[----:B------:R-:W-:-:S05]  /*0280*/  LOP3.LUT R3, R4, R3, RZ, 0xfc, !PT ;  /* 0x0000000304037212 */ /* 0x000fca00078efcff */
[----:B------:R2:W-:Y:S04]  /*0290*/  ATOMS.OR RZ, [UR5], R3 ;  /* 0x00000003ffff798c */ /* 0x0005e8000b000005 */
[----:B------:R2:W-:Y:S01]  /*02a0*/  STS [UR4], R2 ;  /* 0x00000002ff007988 */ /* 0x0005e20008000804 */
[----:B------:R-:W-:Y:S05]  /*02b0*/  BRA `(.L_x_2) ;  /* 0x0000000000107947 */ /* 0x000fea0003800000 */
.L_x_1:
[----:B------:R-:W-:Y:S01]  /*02c0*/  IMAD.MOV.U32 R3, RZ, RZ, -0x1 ;  /* 0xffffffffff037424 */ /* 0x000fe200078e00ff */
[----:B------:R-:W-:-:S04]  /*02d0*/  MOV R2, 0x300 ;  /* 0x0000030000027802 */ /* 0x000fc80000000f00 */
[----:B------:R2:W-:Y:S03]  /*02e0*/  STS [UR4], R3 ;  /* 0x00000003ff007988 */ /* 0x0005e60008000804 */
[----:B-12---:R-:W-:Y:S05]  /*02f0*/  CALL.REL.NOINC `($__internal_1_$__cuda_sm10x_tcgen05_guardrail_trap_phase_invalid_during_alloc) ;  /* 0x0000002400c07944 */ /* 0x006fea0003c00000 */
.L_x_2:
[----:B------:R-:W-:Y:S05]  /*0300*/  WARPSYNC.ALL ;  /* 0x0000000000007948 */ /* 0x000fea0003800000 */
[----:B------:R-:W-:Y:S01]  /*0310*/  NOP ;  /* 0x0000000000007918 */ /* 0x000fe20000000000 */
.L_x_0:
[----:B------:R-:W3:Y:S08]  /*0320*/  S2UR UR4, SR_CgaCtaId ;  /* 0x00000000000479c3 */ /* 0x000ef00000008800 */
[----:B------:R-:W-:Y:S01]  /*0330*/  BAR.SYNC.DEFER_BLOCKING 0x0 ;  /* 0x0000000000007b1d */ /* 0x000fe20000010000 */
[----:B------:R-:W-:-:S05]  /*0340*/  LOP3.LUT R36, R0, 0xff, RZ, 0xc0, !PT ;  /* 0x000000ff00247812 */ /* 0x000fca00078ec0ff */
[----:B------:R-:W-:Y:S02]  /*0350*/  UMOV UR14, 0x400 ;  /* 0x00000400000e7882 */ /* 0x000fe40000000000 */
[----:B--2---:R-:W2:Y:S08]  /*0360*/  LDC R3, c[0x0][0x398] ;  /* 0x0000e600ff037b82 */ /* 0x004eb00000000800 */
[----:B------:R-:W4:Y:S01]  /*0370*/  LDC R6, c[0x0][0x3a0] ;  /* 0x0000e800ff067b82 */ /* 0x000f220000000800 */
[----:B---3--:R-:W-:-:S07]  /*0380*/  ULEA UR14, UR4, UR14, 0x18 ;  /* 0x0000000e040e7291 */ /* 0x008fce000f8ec0ff */
[----:B------:R-:W3:Y:S02]  /*0390*/  S2UR UR11, SR_CTAID.Y ;  /* 0x00000000000b79c3 */ /* 0x000ee40000002600 */
[----:B------:R-:W5:Y:S06]  /*03a0*/  LDS R4, [UR14] ;  /* 0x0000000eff047984 */ /* 0x000f6c0008000800 */
[----:B------:R-:W-:Y:S06]  /*03b0*/  BAR.SYNC.DEFER_BLOCKING 0x0 ;  /* 0x0000000000007b1d */ /* 0x000fec0000010000 */
[----:B------:R-:W-:Y:S05]  /*03c0*/  @P2 BRA `(.L_x_5) ;  /* 0x0000000000182947 */ /* 0x000fea0003800000 */
[----:B------:R-:W-:Y:S01]  /*03d0*/  ELECT P0, URZ, PT ;  /* 0x0000000000ff782f */ /* 0x000fe20003800000 */
[----:B------:R-:W-:Y:S01]  /*03e0*/  IMAD.MOV.U32 R2, RZ, RZ, 0x1 ;  /* 0x00000001ff027424 */ /* 0x000fe200078e00ff */
[----:B------:R-:W-:Y:S01]  /*03f0*/  UMOV UR5, 0x40 ;  /* 0x0000004000057882 */ /* 0x000fe20000000000 */
[----:B------:R-:W-:Y:S01]  /*0400*/  UVIRTCOUNT.DEALLOC.SMPOOL 0x80 ;  /* 0x000000800000784c */ /* 0x000fe20000000000 */
[----:B------:R-:W-:-:S09]  /*0410*/  ULEA UR5, UR4, UR5, 0x18 ;  /* 0x0000000504057291 */ /* 0x000fd2000f8ec0ff */
[----:B------:R5:W-:Y:S03]  /*0420*/  @P0 STS.U8 [UR5], R2 ;  /* 0x00000002ff000988 */ /* 0x000be60008000005 */
.L_x_5:
[----:B------:R-:W5:Y:S01]  /*0430*/  S2UR UR4, SR_CTAID.Z ;  /* 0x00000000000479c3 */ /* 0x000f620000002700 */
[----:B------:R-:W4:Y:S01]  /*0440*/  LDCU UR5, c[0x0][0x370] ;  /* 0x00006e00ff0577ac */ /* 0x000f220008000800 */
[C---:B------:R-:W-:Y:S01]  /*0450*/  ISETP.GE.U32.AND P0, PT, R36.reuse, 0x20, PT ;  /* 0x000000202400780c */ /* 0x040fe20003f06070 */
[----:B--2--5:R-:W-:Y:S01]  /*0460*/  VIADD R2, R3, 0xffffffff ;  /* 0xffffffff03027836 */ /* 0x024fe20000000000 */
[C---:B------:R-:W-:Y:S01]  /*0470*/  ISETP.NE.U32.AND P3, PT, R36.reuse, RZ, PT ;  /* 0x000000ff2400720c */ /* 0x040fe20003f65070 */
[----:B------:R-:W2:Y:S01]  /*0480*/  LDCU UR6, c[0x0][0x374] ;  /* 0x00006e80ff0677ac */ /* 0x000ea20008000800 */
[----:B------:R-:W-:Y:S01]  /*0490*/  LEA R12, R36, UR14, 0x2 ;  /* 0x0000000e240c7c11 */ /* 0x000fe2000f8e10ff */
[----:B----4-:R-:W-:Y:S01]  /*04a0*/  VIADD R9, R6, 0xffffffff ;  /* 0xffffffff06097836 */ /* 0x010fe20000000000 */
[----:B------:R-:W4:Y:S01]  /*04b0*/  S2UR UR31, SR_CTAID.X ;  /* 0x00000000001f79c3 */ /* 0x000f220000002500 */
[----:B------:R-:W5:Y:S01]  /*04c0*/  LDCU.64 UR16, c[0x0][0x3c0] ;  /* 0x00007800ff1077ac */ /* 0x000f620008000a00 */
[----:B------:R-:W-:Y:S01]  /*04d0*/  R2UR UR26, R4 ;  /* 0x00000000041a72ca */ /* 0x000fe200000e0000 */
[----:B------:R-:W-:Y:S04]  /*04e0*/  BSSY.RECONVERGENT B0, `(.L_x_6) ;  /* 0x0000011000007945 */ /* 0x000fe80003800200 */
[----:B------:R3:W-:Y:S01]  /*04f0*/  @!P0 STS [R12], RZ ;  /* 0x000000ff0c008388 */ /* 0x0007e20000000800 */
[----:B------:R-:W-:-:S03]  /*0500*/  NOP ;  /* 0x0000000000007918 */ /* 0x000fc60000000000 */
[----:B------:R3:W-:Y:S02]  /*0510*/  @!P3 STS [UR14+0x24], R2 ;  /* 0x00002402ff00b988 */ /* 0x0007e4000800080e */
[----:B--23--:R-:W-:Y:S02]  /*0520*/  UIMAD UR4, UR4, UR6, UR11 ;  /* 0x00000006040472a4 */ /* 0x00cfe4000f8e020b */
[----:B------:R2:W-:Y:S02]  /*0530*/  @!P3 STS [UR14+0x20], R9 ;  /* 0x00002009ff00b988 */ /* 0x0005e4000800080e */
[----:B----4-:R-:W-:-:S04]  /*0540*/  UIMAD UR4, UR4, UR5, UR31 ;  /* 0x00000005040472a4 */ /* 0x010fc8000f8e021f */
[----:B------:R-:W-:-:S04]  /*0550*/  UIMAD UR4, UR4, 0x180, URZ ;  /* 0x00000180040478a4 */ /* 0x000fc8000f8e02ff */
[----:B-----5:R-:W-:-:S04]  /*0560*/  UIADD3 UR12, UP0, UPT, UR4, UR16, URZ ;  /* 0x00000010040c7290 */ /* 0x020fc8000ff1e0ff */
[----:B------:R-:W-:Y:S01]  /*0570*/  ULEA.HI.X.SX32 UR13, UR4, UR17, 0x1, UP0 ;  /* 0x00000011040d7291 */ /* 0x000fe200080f0eff */
[----:B--2---:R-:W-:Y:S11]  /*0580*/  @P3 BRA `(.L_x_7) ;  /* 0x0000000000183947 */ /* 0x004ff60003800000 */
[----:B------:R-:W2:Y:S01]  /*0590*/  LDS R3, [UR14+0x8] ;  /* 0x0000080eff037984 */ /* 0x000ea20008000800 */
[----:B------:R-:W3:Y:S01]  /*05a0*/  LDC.64 R10, c[0x0][0x380] ;  /* 0x0000e000ff0a7b82 */ /* 0x000ee20000000a00 */
[----:B------:R-:W-:Y:S02]  /*05b0*/  IMAD.MOV.U32 R4, RZ, RZ, 0x70 ;  /* 0x00000070ff047424 */ /* 0x000fe400078e00ff */
[----:B---3--:R3:W-:Y:S03]  /*05c0*/  STS.64 [UR14], R10 ;  /* 0x0000000aff007988 */ /* 0x0087e60008000a0e */
[----:B--2---:R-:W-:-:S05]  /*05d0*/  LOP3.LUT R3, R3, 0x10, R4, 0xd8, !PT ;  /* 0x0000001003037812 */ /* 0x004fca00078ed804 */
[----:B------:R3:W-:Y:S02]  /*05e0*/  STS [UR14+0x8], R3 ;  /* 0x00000803ff007988 */ /* 0x0007e4000800080e */
.L_x_7:
[----:B------:R-:W-:Y:S05]  /*05f0*/  BSYNC.RECONVERGENT B0 ;  /* 0x0000000000007941 */ /* 0x000fea0003800200 */
.L_x_6:
[----:B------:R-:W-:Y:S04]  /*0600*/  BSSY.RECONVERGENT B0, `(.L_x_8) ;  /* 0x000000a000007945 */ /* 0x000fe80003800200 */
[----:B------:R-:W-:Y:S05]  /*0610*/  @P3 BRA `(.L_x_9) ;  /* 0x0000000000203947 */ /* 0x000fea0003800000 */
[----:B---3--:R-:W2:Y:S01]  /*0620*/  LDS R3, [UR14+0x34] ;  /* 0x0000340eff037984 */ /* 0x008ea20008000800 */
[----:B------:R-:W-:Y:S02]  /*0630*/  IMAD.MOV.U32 R4, RZ, RZ, 0x3f000000 ;  /* 0x3f000000ff047424 */ /* 0x000fe400078e00ff */
[----:B------:R-:W-:Y:S01]  /*0640*/  @!P3 IMAD.MOV.U32 R5, RZ, RZ, 0x3f ;  /* 0x0000003fff05b424 */ /* 0x000fe200078e00ff */
[----:B------:R-:W3:Y:S02]  /*0650*/  @!P3 LDS R8, [UR14+0x38] ;  /* 0x0000380eff08b984 */ /* 0x000ee40008000800 */
[----:B--2---:R-:W-:Y:S02]  /*0660*/  LOP3.LUT R3, R3, 0xff000000, R4, 0xb8, !PT ;  /* 0xff00000003037812 */ /* 0x004fe400078eb804 */
[----:B---3--:R-:W-:-:S03]  /*0670*/  @!P3 LOP3.LUT R4, R8, 0xff, R5, 0xb8, !PT ;  /* 0x000000ff0804b812 */ /* 0x008fc600078eb805 */
[----:B------:R2:W-:Y:S04]  /*0680*/  STS [UR14+0x34], R3 ;  /* 0x00003403ff007988 */ /* 0x0005e8000800080e */
[----:B------:R2:W-:Y:S02]  /*0690*/  @!P3 STS [UR14+0x38], R4 ;  /* 0x00003804ff00b988 */ /* 0x0005e4000800080e */
.L_x_9:
[----:B------:R-:W-:Y:S05]  /*06a0*/  BSYNC.RECONVERGENT B0 ;  /* 0x0000000000007941 */ /* 0x000fea0003800200 */
.L_x_8:
[----:B------:R-:W-:Y:S04]  /*06b0*/  BSSY.RECONVERGENT B0, `(.L_x_10) ;  /* 0x000000e000007945 */ /* 0x000fe80003800200 */
[----:B------:R-:W-:Y:S05]  /*06c0*/  @P3 BRA `(.L_x_11) ;  /* 0x0000000000303947 */ /* 0x000fea0003800000 */
[----:B--2---:R-:W2:Y:S01]  /*06d0*/  LDS R4, [UR14+0x34] ;  /* 0x0000340eff047984 */ /* 0x004ea20008000800 */
[----:B---3--:R-:W3:Y:S03]  /*06e0*/  LDC.64 R10, c[0x0][0x3a8] ;  /* 0x0000ea00ff0a7b82 */ /* 0x008ee60000000a00 */
[----:B------:R-:W4:Y:S01]  /*06f0*/  LDS R3, [UR14+0x1c] ;  /* 0x00001c0eff037984 */ /* 0x000f220008000800 */
[C---:B---3--:R-:W-:Y:S01]  /*0700*/  SHF.L.U64.HI R8, R10.reuse, 0x1, R11 ;  /* 0x000000010a087819 */ /* 0x048fe2000001020b */
[----:B------:R-:W-:-:S03]  /*0710*/  IMAD.SHL.U32 R5, R10, 0x2, RZ ;  /* 0x000000020a057824 */ /* 0x000fc600078e00ff */
[--C-:B------:R-:W-:Y:S02]  /*0720*/  SHF.R.U32.HI R10, RZ, 0x4, R8.reuse ;  /* 0x00000004ff0a7819 */ /* 0x100fe40000011608 */
[----:B------:R-:W-:-:S05]  /*0730*/  SHF.R.U64 R5, R5, 0x4, R8 ;  /* 0x0000000405057819 */ /* 0x000fca0000001208 */
[----:B------:R5:W-:Y:S01]  /*0740*/  STS [UR14+0xc], R5 ;  /* 0x00000c05ff007988 */ /* 0x000be2000800080e */
[----:B--2---:R-:W-:Y:S02]  /*0750*/  LOP3.LUT R4, R4, 0x7, RZ, 0xb8, !PT ;  /* 0x0000000704047812 */ /* 0x004fe400078eb8ff */
[----:B----4-:R-:W-:-:S03]  /*0760*/  LOP3.LUT R3, R3, 0xf, R10, 0xb8, !PT ;  /* 0x0000000f03037812 */ /* 0x010fc600078eb80a */
[----:B------:R5:W-:Y:S04]  /*0770*/  STS [UR14+0x34], R4 ;  /* 0x00003404ff007988 */ /* 0x000be8000800080e */
[----:B------:R5:W-:Y:S02]  /*0780*/  STS [UR14+0x1c], R3 ;  /* 0x00001c03ff007988 */ /* 0x000be4000800080e */
.L_x_11:
[----:B------:R-:W-:Y:S05]  /*0790*/  BSYNC.RECONVERGENT B0 ;  /* 0x0000000000007941 */ /* 0x000fea0003800200 */
.L_x_10:
[----:B------:R-:W-:Y:S04]  /*07a0*/  BSSY.RECONVERGENT B1, `(.L_x_12) ;  /* 0x000001a000017945 */ /* 0x000fe80003800200 */
[----:B------:R-:W-:Y:S04]  /*07b0*/  BSSY.RELIABLE B0, `(.L_x_13) ;  /* 0x0000015000007945 */ /* 0x000fe80003800100 */
[----:B------:R-:W-:Y:S05]  /*07c0*/  @P3 BRA `(.L_x_14) ;  /* 0x0000000000203947 */ /* 0x000fea0003800000 */
[----:B--23-5:R-:W2:Y:S02]  /*07d0*/  LDS R3, [UR14+0x34] ;  /* 0x0000340eff037984 */ /* 0x02cea40008000800 */
[----:B--2---:R-:W-:-:S05]  /*07e0*/  LOP3.LUT R3, R3, 0x38, RZ, 0xb8, !PT ;  /* 0x0000003803037812 */ /* 0x004fca00078eb8ff */
[----:B------:R2:W-:Y:S01]  /*07f0*/  STS [UR14+0x34], R3 ;  /* 0x00003403ff007988 */ /* 0x0005e2000800080e */
[----:B------:R-:W-:Y:S05]  /*0800*/  @P3 BRA `(.L_x_15) ;  /* 0x0000000000203947 */ /* 0x000fea0003800000 */
[----:B--2---:R-:W2:Y:S01]  /*0810*/  LDS R3, [UR14+0x8] ;  /* 0x0000080eff037984 */ /* 0x004ea20008000800 */
[----:B------:R-:W-:-:S05]  /*0820*/  IMAD.MOV.U32 R4, RZ, RZ, 0x780 ;  /* 0x00000780ff047424 */ /* 0x000fca00078e00ff */
[----:B--2---:R-:W-:-:S05]  /*0830*/  LOP3.LUT R3, R3, 0x300, R4, 0xd8, !PT ;  /* 0x0000030003037812 */ /* 0x004fca00078ed804 */
[----:B------:R4:W-:Y:S02]  /*0840*/  STS [UR14+0x8], R3 ;  /* 0x00000803ff007988 */ /* 0x0009e4000800080e */
.L_x_14:
[----:B------:R-:W-:Y:S05]  /*0850*/  @P3 BRA `(.L_x_16) ;  /* 0x0000000000283947 */ /* 0x000fea0003800000 */
[----:B--2345:R-:W2:Y:S02]  /*0860*/  LDS R3, [UR14+0x8] ;  /* 0x0000080eff037984 */ /* 0x03cea40008000800 */
[----:B--2---:R-:W-:-:S05]  /*0870*/  LOP3.LUT R3, R3, 0x1800, RZ, 0xb8, !PT ;  /* 0x0000180003037812 */ /* 0x004fca00078eb8ff */
[----:B------:R3:W-:Y:S02]  /*0880*/  STS [UR14+0x8], R3 ;  /* 0x00000803ff007988 */ /* 0x0007e4000800080e */
.L_x_15:
[----:B------:R-:W-:Y:S05]  /*0890*/  @P3 BREAK.RELIABLE B0 ;  /* 0x0000000000003942 */ /* 0x000fea0003800100 */
[----:B------:R-:W-:Y:S05]  /*08a0*/  @P3 BRA `(.L_x_17) ;  /* 0x0000000000243947 */ /* 0x000fea0003800000 */
[----:B------:R-:W4:Y:S01]  /*08b0*/  LDS R4, [UR14+0x8] ;  /* 0x0000080eff047984 */ /* 0x000f220008000800 */
[----:B--23--:R-:W-:-:S05]  /*08c0*/  IMAD.MOV.U32 R3, RZ, RZ, 0x6000 ;  /* 0x00006000ff037424 */ /* 0x00cfca00078e00ff */
[----:B----4-:R-:W-:-:S04]  /*08d0*/  LOP3.LUT R3, R4, 0x6000, R3, 0xd8, !PT ;  /* 0x0000600004037812 */ /* 0x010fc800078ed803 */
[----:B------:R-:W-:-:S05]  /*08e0*/  LOP3.LUT R3, R3, 0x400000, RZ, 0xb8, !PT ;  /* 0x0040000003037812 */ /* 0x000fca00078eb8ff */
[----:B------:R2:W-:Y:S02]  /*08f0*/  STS [UR14+0x8], R3 ;  /* 0x00000803ff007988 */ /* 0x0005e4000800080e */
.L_x_16:
[----:B------:R-:W-:Y:S05]  /*0900*/  BSYNC.RELIABLE B0 ;  /* 0x0000000000007941 */ /* 0x000fea0003800100 */
.L_x_13:
[----:B--2345:R-:W2:Y:S02]  /*0910*/  @!P3 LDS R3, [UR14+0x8] ;  /* 0x0000080eff03b984 */ /* 0x03cea40008000800 */
[----:B--2---:R-:W-:-:S05]  /*0920*/  @!P3 LOP3.LUT R3, R3, 0x8000, RZ, 0xb8, !PT ;  /* 0x000080000303b812 */ /* 0x004fca00078eb8ff */
[----:B------:R4:W-:Y:S02]  /*0930*/  @!P3 STS [UR14+0x8], R3 ;  /* 0x00000803ff00b988 */ /* 0x0009e4000800080e */
.L_x_17:
[----:B------:R-:W-:Y:S05]  /*0940*/  BSYNC.RECONVERGENT B1 ;  /* 0x0000000000017941 */ /* 0x000fea0003800200 */
.L_x_12:
[----:B------:R-:W-:Y:S05]  /*0950*/  WARPSYNC.ALL ;  /* 0x0000000000007948 */ /* 0x000fea0003800000 */
[----:B------:R-:W-:Y:S01]  /*0960*/  NOP ;  /* 0x0000000000007918 */ /* 0x000fe20000000000 */
[----:B------:R-:W-:Y:S05]  /*0970*/  @P0 BRA `(.L_x_18) ;  /* 0x0000000000300947 */ /* 0x000fea0003800000 */
[----:B--234-:R-:W2:Y:S01]  /*0980*/  S2R R3, SR_LANEID ;  /* 0x0000000000037919 */ /* 0x01cea20000000000 */
[----:B------:R-:W-:Y:S05]  /*0990*/  WARPSYNC.ALL ;  /* 0x0000000000007948 */ /* 0x000fea0003800000 */
[----:B------:R-:W-:Y:S01]  /*09a0*/  NOP ;  /* 0x0000000000007918 */ /* 0x000fe20000000000 */
[----:B--2---:R-:W-:-:S05]  /*09b0*/  IMAD.SHL.U32 R3, R3, 0x4, RZ ;  /* 0x0000000403037824 */ /* 0x004fca00078e00ff */
[----:B------:R-:W2:Y:S01]  /*09c0*/  LDS R7, [R3+UR14] ;  /* 0x0000000e03077984 */ /* 0x000ea20008000800 */
[----:B------:R-:W-:-:S05]  /*09d0*/  IADD3 R4, P1, PT, R3, UR12, RZ ;  /* 0x0000000c03047c10 */ /* 0x000fca000ff3e0ff */
[----:B------:R-:W-:-:S05]  /*09e0*/  IMAD.X R5, RZ, RZ, UR13, P1 ;  /* 0x0000000dff057e24 */ /* 0x000fca00088e06ff */
[----:B--2---:R5:W2:Y:S01]  /*09f0*/  ATOMG.E.EXCH.STRONG.GPU PT, RZ, [R4], R7 ;  /* 0x0000000704ff73a8 */ /* 0x004aa200041ee100 */
[----:B------:R-:W-:-:S04]  /*0a00*/  DEPBAR {5,4,3,2,1,0} ;  /* 0x0000003f0000791a */ /* 0x000fc80000000000 */
[----:B------:R-:W3:Y:S02]  /*0a10*/  CCTL.E.C.LDCU.IV.DEEP [UR12] ;  /* 0x000000000c007540 */ /* 0x000ee40009c08000 */
[----:B---3--:R5:W-:Y:S01]  /*0a20*/  UTMACCTL.IV [UR12] ;  /* 0x000000000c0079b9 */ /* 0x008be20008000000 */
[----:B------:R-:W-:Y:S01]  /*0a30*/  NOP ;  /* 0x0000000000007918 */ /* 0x000fe20000000000 */
.L_x_18:
[----:B------:R-:W-:Y:S05]  /*0a40*/  @P0 BRA `(.L_x_19) ;  /* 0x00000000000c0947 */ /* 0x000fea0003800000 */
[----:B------:R0:W-:Y:S01]  /*0a50*/  UTMACMDFLUSH ;  /* 0x00000000000079b7 */ /* 0x0001e20000000000 */
[----:B------:R-:W-:Y:S05]  /*0a60*/  @P0 BRA `(.L_x_19) ;  /* 0x0000000000040947 */ /* 0x000fea0003800000 */
[----:B------:R-:W-:-:S04]  /*0a70*/  DEPBAR.LE SB0, 0x0 ;  /* 0x000080000000791a */ /* 0x000fc80000000000 */
.L_x_19:
[----:B------:R-:W-:Y:S05]  /*0a80*/  WARPSYNC.ALL ;  /* 0x0000000000007948 */ /* 0x000fea0003800000 */
[----:B------:R-:W-:Y:S01]  /*0a90*/  NOP ;  /* 0x0000000000007918 */ /* 0x000fe20000000000 */
[----:B--2---:R-:W-:Y:S06]  /*0aa0*/  BAR.SYNC.DEFER_BLOCKING 0x0 ;  /* 0x0000000000007b1d */ /* 0x004fec0000010000 */
[----:B------:R-:W-:Y:S02]  /*0ab0*/  BSSY.RECONVERGENT B1, `(.L_x_20) ;  /* 0x000000b000017945 */ /* 0x000fe40003800200 */
[----:B------:R-:W-:Y:S06]  /*0ac0*/  BAR.SYNC.DEFER_BLOCKING 0x0 ;  /* 0x0000000000007b1d */ /* 0x000fec0000010000 */
[----:B------:R2:W-:Y:S01]  /*0ad0*/  @!P0 STS [R12], RZ ;  /* 0x000000ff0c008388 */ /* 0x0005e20000000800 */
[----:B------:R-:W-:Y:S01]  /*0ae0*/  NOP ;  /* 0x0000000000007918 */ /* 0x000fe20000000000 */
[----:B------:R-:W-:Y:S05]  /*0af0*/  @P3 BRA `(.L_x_21) ;  /* 0x0000000000183947 */ /* 0x000fea0003800000 */
[----:B---34-:R-:W3:Y:S01]  /*0b00*/  LDS R3, [UR14+0x8] ;  /* 0x0000080eff037984 */ /* 0x018ee20008000800 */
[----:B------:R-:W4:Y:S01]  /*0b10*/  LDC.64 R10, c[0x0][0x388] ;  /* 0x0000e200ff0a7b82 */ /* 0x000f220000000a00 */
[----:B-----5:R-:W-:Y:S02]  /*0b20*/  IMAD.MOV.U32 R4, RZ, RZ, 0x70 ;  /* 0x00000070ff047424 */ /* 0x020fe400078e00ff */
[----:B----4-:R4:W-:Y:S03]  /*0b30*/  STS.64 [UR14], R10 ;  /* 0x0000000aff007988 */ /* 0x0109e60008000a0e */
[----:B---3--:R-:W-:-:S05]  /*0b40*/  LOP3.LUT R3, R3, 0x10, R4, 0xd8, !PT ;  /* 0x0000001003037812 */ /* 0x008fca00078ed804 */
[----:B------:R4:W-:Y:S02]  /*0b50*/  STS [UR14+0x8], R3 ;  /* 0x00000803ff007988 */ /* 0x0009e4000800080e */
.L_x_21:
[----:B-----5:R-:W-:Y:S05]  /*0b60*/  BSYNC.RECONVERGENT B1 ;  /* 0x0000000000017941 */ /* 0x020fea0003800200 */
.L_x_20:
[----:B------:R-:W-:Y:S04]  /*0b70*/  BSSY.RECONVERGENT B2, `(.L_x_22) ;  /* 0x000000f000027945 */ /* 0x000fe80003800200 */
[----:B------:R-:W-:Y:S04]  /*0b80*/  BSSY.RELIABLE B1, `(.L_x_23) ;  /* 0x000000c000017945 */ /* 0x000fe80003800100 */
[----:B------:R-:W-:Y:S05]  /*0b90*/  @P3 BRA `(.L_x_24) ;  /* 0x0000000000283947 */ /* 0x000fea0003800000 */
[----:B---34-:R-:W3:Y:S01]  /*0ba0*/  LDS R3, [UR14+0x34] ;  /* 0x0000340eff037984 */ /* 0x018ee20008000800 */
[----:B------:R-:W-:Y:S01]  /*0bb0*/  IMAD.MOV.U32 R4, RZ, RZ, 0x3f000000 ;  /* 0x3f000000ff047424 */ /* 0x000fe200078e00ff */
[----:B------:R-:W-:Y:S05]  /*0bc0*/  @P3 BREAK.RELIABLE B1 ;  /* 0x0000000000013942 */ /* 0x000fea0003800100 */
[----:B---3--:R-:W-:-:S05]  /*0bd0*/  LOP3.LUT R3, R3, 0xff000000, R4, 0xb8, !PT ;  /* 0xff00000003037812 */ /* 0x008fca00078eb804 */
[----:B------:R3:W-:Y:S01]  /*0be0*/  STS [UR14+0x34], R3 ;  /* 0x00003403ff007988 */ /* 0x0007e2000800080e */
[----:B------:R-:W-:Y:S05]  /*0bf0*/  @P3 BRA `(.L_x_25) ;  /* 0x0000000000183947 */ /* 0x000fea0003800000 */
[----:B------:R-:W4:Y:S01]  /*0c00*/  LDS R4, [UR14+0x38] ;  /* 0x0000380eff047984 */ /* 0x000f220008000800 */
[----:B---3--:R-:W-:-:S05]  /*0c10*/  IMAD.MOV.U32 R3, RZ, RZ, 0x7f ;  /* 0x0000007fff037424 */ /* 0x008fca00078e00ff */
[----:B----4-:R-:W-:-:S05]  /*0c20*/  LOP3.LUT R3, R4, 0xff, R3, 0xb8, !PT ;  /* 0x000000ff04037812 */ /* 0x010fca00078eb803 */
[----:B------:R5:W-:Y:S02]  /*0c30*/  STS [UR14+0x38], R3 ;  /* 0x00003803ff007988 */ /* 0x000be4000800080e */
.L_x_24:
[----:B------:R-:W-:Y:S05]  /*0c40*/  BSYNC.RELIABLE B1 ;  /* 0x0000000000017941 */ /* 0x000fea0003800100 */
.L_x_23:
[----:B------:R2:W-:Y:S02]  /*0c50*/  @!P3 STS [UR14+0x20], R9 ;  /* 0x00002009ff00b988 */ /* 0x0005e4000800080e */
.L_x_25:
[----:B------:R-:W-:Y:S05]  /*0c60*/  BSYNC.RECONVERGENT B2 ;  /* 0x0000000000027941 */ /* 0x000fea0003800200 */
.L_x_22:
[----:B------:R-:W-:Y:S05]  /*0c70*/  WARPSYNC.ALL ;  /* 0x0000000000007948 */ /* 0x000fea0003800000 */
[----:B------:R-:W-:Y:S01]  /*0c80*/  NOP ;  /* 0x0000000000007918 */ /* 0x000fe20000000000 */
[----:B---345:R-:W3:Y:S01]  /*0c90*/  LDC R3, c[0x0][0x39c] ;  /* 0x0000e700ff037b82 */ /* 0x038ee20000000800 */
[----:B------:R-:W-:Y:S01]  /*0ca0*/  BSSY.RECONVERGENT B2, `(.L_x_26) ;  /* 0x0000010000027945 */ /* 0x000fe20003800200 */
[----:B---3--:R-:W-:-:S05]  /*0cb0*/  VIADD R3, R3, 0xffffffff ;  /* 0xffffffff03037836 */ /* 0x008fca0000000000 */
[----:B------:R3:W-:Y:S01]  /*0cc0*/  @!P3 STS [UR14+0x24], R3 ;  /* 0x00002403ff00b988 */ /* 0x0007e2000800080e */
[----:B------:R-:W-:Y:S05]  /*0cd0*/  @P3 BRA `(.L_x_27) ;  /* 0x0000000000303947 */ /* 0x000fea0003800000 */
[----:B------:R-:W4:Y:S01]  /*0ce0*/  LDS R5, [UR14+0x34] ;  /* 0x0000340eff057984 */ /* 0x000f220008000800 */
[----:B------:R-:W5:Y:S03]  /*0cf0*/  LDC.64 R10, c[0x0][0x3b0] ;  /* 0x0000ec00ff0a7b82 */ /* 0x000f660000000a00 */
[----:B------:R-:W2:Y:S01]  /*0d00*/  LDS R4, [UR14+0x1c] ;  /* 0x00001c0eff047984 */ /* 0x000ea20008000800 */
[C---:B-----5:R-:W-:Y:S01]  /*0d10*/  SHF.L.U64.HI R8, R10.reuse, 0x1, R11 ;  /* 0x000000010a087819 */ /* 0x060fe2000001020b */
[----:B------:R-:W-:-:S03]  /*0d20*/  IMAD.SHL.U32 R7, R10, 0x2, RZ ;  /* 0x000000020a077824 */ /* 0x000fc600078e00ff */
[--C-:B--2---:R-:W-:Y:S02]  /*0d30*/  SHF.R.U32.HI R9, RZ, 0x4, R8.reuse ;  /* 0x00000004ff097819 */ /* 0x104fe40000011608 */
[----:B------:R-:W-:-:S05]  /*0d40*/  SHF.R.U64 R7, R7, 0x4, R8 ;  /* 0x0000000407077819 */ /* 0x000fca0000001208 */
[----:B------:R5:W-:Y:S01]  /*0d50*/  STS [UR14+0xc], R7 ;  /* 0x00000c07ff007988 */ /* 0x000be2000800080e */
[----:B----4-:R-:W-:Y:S02]  /*0d60*/  LOP3.LUT R5, R5, 0x7, RZ, 0xb8, !PT ;  /* 0x0000000705057812 */ /* 0x010fe400078eb8ff */
[----:B------:R-:W-:-:S03]  /*0d70*/  LOP3.LUT R4, R4, 0xf, R9, 0xb8, !PT ;  /* 0x0000000f04047812 */ /* 0x000fc600078eb809 */
[----:B------:R5:W-:Y:S04]  /*0d80*/  STS [UR14+0x34], R5 ;  /* 0x00003405ff007988 */ /* 0x000be8000800080e */
[----:B------:R5:W-:Y:S02]  /*0d90*/  STS [UR14+0x1c], R4 ;  /* 0x00001c04ff007988 */ /* 0x000be4000800080e */
.L_x_27:
[----:B------:R-:W-:Y:S05]  /*0da0*/  BSYNC.RECONVERGENT B2 ;  /* 0x0000000000027941 */ /* 0x000fea0003800200 */
.L_x_26:
[----:B------:R-:W-:Y:S04]  /*0db0*/  BSSY.RECONVERGENT B3, `(.L_x_28) ;  /* 0x000001a000037945 */ /* 0x000fe80003800200 */
[----:B------:R-:W-:Y:S04]  /*0dc0*/  BSSY.RELIABLE B2, `(.L_x_29) ;  /* 0x0000015000027945 */ /* 0x000fe80003800100 */
[----:B------:R-:W-:Y:S05]  /*0dd0*/  @P3 BRA `(.L_x_30) ;  /* 0x0000000000203947 */ /* 0x000fea0003800000 */
[----:B-----5:R-:W4:Y:S02]  /*0de0*/  LDS R4, [UR14+0x34] ;  /* 0x0000340eff047984 */ /* 0x020f240008000800 */
[----:B----4-:R-:W-:-:S05]  /*0df0*/  LOP3.LUT R4, R4, 0x38, RZ, 0xb8, !PT ;  /* 0x0000003804047812 */ /* 0x010fca00078eb8ff */
[----:B------:R4:W-:Y:S01]  /*0e00*/  STS [UR14+0x34], R4 ;  /* 0x00003404ff007988 */ /* 0x0009e2000800080e */
[----:B------:R-:W-:Y:S05]  /*0e10*/  @P3 BRA `(.L_x_31) ;  /* 0x0000000000203947 */ /* 0x000fea0003800000 */
[----:B----4-:R-:W4:Y:S01]  /*0e20*/  LDS R4, [UR14+0x8] ;  /* 0x0000080eff047984 */ /* 0x010f220008000800 */
[----:B------:R-:W-:-:S05]  /*0e30*/  IMAD.MOV.U32 R5, RZ, RZ, 0x780 ;  /* 0x00000780ff057424 */ /* 0x000fca00078e00ff */
[----:B----4-:R-:W-:-:S05]  /*0e40*/  LOP3.LUT R4, R4, 0x300, R5, 0xd8, !PT ;  /* 0x0000030004047812 */ /* 0x010fca00078ed805 */
[----:B------:R4:W-:Y:S02]  /*0e50*/  STS [UR14+0x8], R4 ;  /* 0x00000804ff007988 */ /* 0x0009e4000800080e */
.L_x_30:
[----:B------:R-:W-:Y:S05]  /*0e60*/  @P3 BRA `(.L_x_32) ;  /* 0x0000000000283947 */ /* 0x000fea0003800000 */
[----:B----45:R-:W4:Y:S02]  /*0e70*/  LDS R4, [UR14+0x8] ;  /* 0x0000080eff047984 */ /* 0x030f240008000800 */
[----:B----4-:R-:W-:-:S05]  /*0e80*/  LOP3.LUT R4, R4, 0x1800, RZ, 0xb8, !PT ;  /* 0x0000180004047812 */ /* 0x010fca00078eb8ff */
[----:B------:R5:W-:Y:S02]  /*0e90*/  STS [UR14+0x8], R4 ;  /* 0x00000804ff007988 */ /* 0x000be4000800080e */
.L_x_31:
[----:B------:R-:W-:Y:S05]  /*0ea0*/  @P3 BREAK.RELIABLE B2 ;  /* 0x0000000000023942 */ /* 0x000fea0003800100 */
[----:B------:R-:W-:Y:S05]  /*0eb0*/  @P3 BRA `(.L_x_33) ;  /* 0x0000000000243947 */ /* 0x000fea0003800000 */
[----:B----45:R-:W4:Y:S01]  /*0ec0*/  LDS R4, [UR14+0x8] ;  /* 0x0000080eff047984 */ /* 0x030f220008000800 */
[----:B------:R-:W-:-:S05]  /*0ed0*/  IMAD.MOV.U32 R5, RZ, RZ, 0x6000 ;  /* 0x00006000ff057424 */ /* 0x000fca00078e00ff */
[----:B----4-:R-:W-:-:S04]  /*0ee0*/  LOP3.LUT R4, R4, 0x6000, R5, 0xd8, !PT ;  /* 0x0000600004047812 */ /* 0x010fc800078ed805 */
[----:B------:R-:W-:-:S05]  /*0ef0*/  LOP3.LUT R4, R4, 0x400000, RZ, 0xb8, !PT ;  /* 0x0040000004047812 */ /* 0x000fca00078eb8ff */
[----:B------:R4:W-:Y:S02]  /*0f00*/  STS [UR14+0x8], R4 ;  /* 0x00000804ff007988 */ /* 0x0009e4000800080e */
.L_x_32:
[----:B------:R-:W-:Y:S05]  /*0f10*/  BSYNC.RELIABLE B2 ;  /* 0x0000000000027941 */ /* 0x000fea0003800100 */
.L_x_29:
[----:B----45:R-:W4:Y:S02]  /*0f20*/  @!P3 LDS R4, [UR14+0x8] ;  /* 0x0000080eff04b984 */ /* 0x030f240008000800 */
[----:B----4-:R-:W-:-:S05]  /*0f30*/  @!P3 LOP3.LUT R4, R4, 0x8000, RZ, 0xb8, !PT ;  /* 0x000080000404b812 */ /* 0x010fca00078eb8ff */
[----:B------:R4:W-:Y:S02]  /*0f40*/  @!P3 STS [UR14+0x8], R4 ;  /* 0x00000804ff00b988 */ /* 0x0009e4000800080e */
.L_x_33:
[----:B------:R-:W-:Y:S05]  /*0f50*/  BSYNC.RECONVERGENT B3 ;  /* 0x0000000000037941 */ /* 0x000fea0003800200 */
.L_x_28:
[----:B------:R-:W-:Y:S05]  /*0f60*/  WARPSYNC.ALL ;  /* 0x0000000000007948 */ /* 0x000fea0003800000 */
[----:B------:R-:W-:Y:S01]  /*0f70*/  NOP ;  /* 0x0000000000007918 */ /* 0x000fe20000000000 */
[----:B------:R-:W-:-:S04]  /*0f80*/  UIADD3 UR5, UPT, UPT, UR4, 0x80, URZ ;  /* 0x0000008004057890 */ /* 0x000fc8000fffe0ff */
[----:B------:R-:W-:-:S04]  /*0f90*/  UIADD3 UR6, UP0, UPT, UR5, UR16, URZ ;  /* 0x0000001005067290 */ /* 0x000fc8000ff1e0ff */
[----:B------:R-:W-:Y:S01]  /*0fa0*/  ULEA.HI.X.SX32 UR7, UR5, UR17, 0x1, UP0 ;  /* 0x0000001105077291 */ /* 0x000fe200080f0eff */
[----:B------:R-:W-:Y:S11]  /*0fb0*/  @P0 BRA `(.L_x_34) ;  /* 0x0000000000300947 */ /* 0x000ff60003800000 */
[----:B----45:R-:W4:Y:S01]  /*0fc0*/  S2R R4, SR_LANEID ;  /* 0x0000000000047919 */ /* 0x030f220000000000 */
[----:B------:R-:W-:Y:S05]  /*0fd0*/  WARPSYNC.ALL ;  /* 0x0000000000007948 */ /* 0x000fea0003800000 */
[----:B------:R-:W-:Y:S01]  /*0fe0*/  NOP ;  /* 0x0000000000007918 */ /* 0x000fe20000000000 */
[----:B----4-:R-:W-:-:S05]  /*0ff0*/  IMAD.SHL.U32 R8, R4, 0x4, RZ ;  /* 0x0000000404087824 */ /* 0x010fca00078e00ff */
[----:B------:R-:W4:Y:S01]  /*1000*/  LDS R7, [R8+UR14] ;  /* 0x0000000e08077984 */ /* 0x000f220008000800 */
[----:B------:R-:W-:-:S05]  /*1010*/  IADD3 R4, P1, PT, R8, UR6, RZ ;  /* 0x0000000608047c10 */ /* 0x000fca000ff3e0ff */
[----:B------:R-:W-:-:S05]  /*1020*/  IMAD.X R5, RZ, RZ, UR7, P1 ;  /* 0x00000007ff057e24 */ /* 0x000fca00088e06ff */
[----:B----4-:R4:W5:Y:S01]  /*1030*/  ATOMG.E.EXCH.STRONG.GPU PT, RZ, [R4], R7 ;  /* 0x0000000704ff73a8 */ /* 0x01096200041ee100 */
[----:B------:R-:W-:-:S04]  /*1040*/  DEPBAR {5,4,3,2,1,0} ;  /* 0x0000003f0000791a */ /* 0x000fc80000000000 */
[----:B------:R-:W2:Y:S02]  /*1050*/  CCTL.E.C.LDCU.IV.DEEP [UR6] ;  /* 0x0000000006007540 */ /* 0x000ea40009c08000 */
[----:B--2---:R4:W-:Y:S01]  /*1060*/  UTMACCTL.IV [UR6] ;  /* 0x00000000060079b9 */ /* 0x0049e20008000000 */
[----:B------:R-:W-:Y:S01]  /*1070*/  NOP ;  /* 0x0000000000007918 */ /* 0x000fe20000000000 */
.L_x_34:
[----:B------:R-:W-:Y:S05]  /*1080*/  @P0 BRA `(.L_x_35) ;  /* 0x00000000000c0947 */ /* 0x000fea0003800000 */
[----:B------:R0:W-:Y:S01]  /*1090*/  UTMACMDFLUSH ;  /* 0x00000000000079b7 */ /* 0x0001e20000000000 */
[----:B------:R-:W-:Y:S05]  /*10a0*/  @P0 BRA `(.L_x_35) ;  /* 0x0000000000040947 */ /* 0x000fea0003800000 */
[----:B------:R-:W-:-:S04]  /*10b0*/  DEPBAR.LE SB0, 0x0 ;  /* 0x000080000000791a */ /* 0x000fc80000000000 */
.L_x_35:
[----:B------:R-:W-:Y:S05]  /*10c0*/  WARPSYNC.ALL ;  /* 0x0000000000007948 */ /* 0x000fea0003800000 */
[----:B------:R-:W-:Y:S01]  /*10d0*/  NOP ;  /* 0x0000000000007918 */ /* 0x000fe20000000000 */
[----:B-----5:R-:W-:Y:S06]  /*10e0*/  BAR.SYNC.DEFER_BLOCKING 0x0 ;  /* 0x0000000000007b1d */ /* 0x020fec0000010000 */
[----:B------:R-:W-:Y:S02]  /*10f0*/  BSSY.RECONVERGENT B3, `(.L_x_36) ;  /* 0x000000b000037945 */ /* 0x000fe40003800200 */
[----:B------:R-:W-:Y:S06]  /*1100*/  BAR.SYNC.DEFER_BLOCKING 0x0 ;  /* 0x0000000000007b1d */ /* 0x000fec0000010000 */
[----:B------:R5:W-:Y:S01]  /*1110*/  @!P0 STS [R12], RZ ;  /* 0x000000ff0c008388 */ /* 0x000be20000000800 */
[----:B------:R-:W-:Y:S01]  /*1120*/  NOP ;  /* 0x0000000000007918 */ /* 0x000fe20000000000 */
[----:B------:R-:W-:Y:S05]  /*1130*/  @P3 BRA `(.L_x_37) ;  /* 0x0000000000183947 */ /* 0x000fea0003800000 */
[----:B----4-:R-:W4:Y:S01]  /*1140*/  LDS R4, [UR14+0x8] ;  /* 0x0000080eff047984 */ /* 0x010f220008000800 */
[----:B--2---:R-:W2:Y:S01]  /*1150*/  LDC.64 R8, c[0x0][0x390] ;  /* 0x0000e400ff087b82 */ /* 0x004ea20000000a00 */
[----:B------:R-:W-:Y:S02]  /*1160*/  IMAD.MOV.U32 R5, RZ, RZ, 0x70 ;  /* 0x00000070ff057424 */ /* 0x000fe400078e00ff */
[----:B--2---:R2:W-:Y:S03]  /*1170*/  STS.64 [UR14], R8 ;  /* 0x00000008ff007988 */ /* 0x0045e60008000a0e */
[----:B----4-:R-:W-:-:S05]  /*1180*/  LOP3.LUT R4, R4, 0x10, R5, 0xd8, !PT ;  /* 0x0000001004047812 */ /* 0x010fca00078ed805 */
[----:B------:R2:W-:Y:S02]  /*1190*/  STS [UR14+0x8], R4 ;  /* 0x00000804ff007988 */ /* 0x0005e4000800080e */
.L_x_37:
[----:B----4-:R-:W-:Y:S05]  /*11a0*/  BSYNC.RECONVERGENT B3 ;  /* 0x0000000000037941 */ /* 0x010fea0003800200 */
.L_x_36:
[----:B------:R-:W-:Y:S04]  /*11b0*/  BSSY.RECONVERGENT B4, `(.L_x_38) ;  /* 0x0000011000047945 */ /* 0x000fe80003800200 */
[----:B------:R-:W-:Y:S04]  /*11c0*/  BSSY.RELIABLE B3, `(.L_x_39) ;  /* 0x000000e000037945 */ /* 0x000fe80003800100 */
[----:B------:R-:W-:Y:S05]  /*11d0*/  @P3 BRA `(.L_x_40) ;  /* 0x0000000000243947 */ /* 0x000fea0003800000 */
[----:B--2---:R-:W2:Y:S01]  /*11e0*/  LDS R4, [UR14+0x34] ;  /* 0x0000340eff047984 */ /* 0x004ea20008000800 */
[----:B------:R-:W-:-:S05]  /*11f0*/  IMAD.MOV.U32 R5, RZ, RZ, 0x3f000000 ;  /* 0x3f000000ff057424 */ /* 0x000fca00078e00ff */
[----:B--2---:R-:W-:-:S05]  /*1200*/  LOP3.LUT R4, R4, 0xff000000, R5, 0xb8, !PT ;  /* 0xff00000004047812 */ /* 0x004fca00078eb805 */
[----:B------:R2:W-:Y:S01]  /*1210*/  STS [UR14+0x34], R4 ;  /* 0x00003404ff007988 */ /* 0x0005e2000800080e */
[----:B------:R-:W-:Y:S05]  /*1220*/  @P3 BRA `(.L_x_41) ;  /* 0x00000000001c3947 */ /* 0x000fea0003800000 */
[----:B--2---:R-:W2:Y:S01]  /*1230*/  LDS R4, [UR14+0x38] ;  /* 0x0000380eff047984 */ /* 0x004ea20008000800 */
[----:B------:R-:W-:-:S05]  /*1240*/  IMAD.MOV.U32 R5, RZ, RZ, 0x3f ;  /* 0x0000003fff057424 */ /* 0x000fca00078e00ff */
[----:B--2---:R-:W-:-:S05]  /*1250*/  LOP3.LUT R4, R4, 0xff, R5, 0xb8, !PT ;  /* 0x000000ff04047812 */ /* 0x004fca00078eb805 */
[----:B------:R4:W-:Y:S02]  /*1260*/  STS [UR14+0x38], R4 ;  /* 0x00003804ff007988 */ /* 0x0009e4000800080e */
.L_x_40:
[----:B------:R-:W-:Y:S05]  /*1270*/  @P3 BREAK.RELIABLE B3 ;  /* 0x0000000000033942 */ /* 0x000fea0003800100 */
[----:B------:R-:W-:Y:S05]  /*1280*/  @P3 BRA `(.L_x_42) ;  /* 0x00000000000c3947 */ /* 0x000fea0003800000 */
[----:B------:R2:W-:Y:S02]  /*1290*/  STS [UR14+0x20], R3 ;  /* 0x00002003ff007988 */ /* 0x0005e4000800080e */
.L_x_41:
[----:B------:R-:W-:Y:S05]  /*12a0*/  BSYNC.RELIABLE B3 ;  /* 0x0000000000037941 */ /* 0x000fea0003800100 */
.L_x_39:
[----:B------:R2:W-:Y:S02]  /*12b0*/  @!P3 STS [UR14+0x24], R2 ;  /* 0x00002402ff00b988 */ /* 0x0005e4000800080e */
.L_x_42:
[----:B------:R-:W-:Y:S05]  /*12c0*/  BSYNC.RECONVERGENT B4 ;  /* 0x0000000000047941 */ /* 0x000fea0003800200 */
.L_x_38:
[----:B------:R-:W-:Y:S05]  /*12d0*/  WARPSYNC.ALL ;  /* 0x0000000000007948 */ /* 0x000fea0003800000 */
[----:B------:R-:W-:Y:S01]  /*12e0*/  NOP ;  /* 0x0000000000007918 */ /* 0x000fe20000000000 */
[----:B------:R-:W-:Y:S04]  /*12f0*/  BSSY.RECONVERGENT B4, `(.L_x_43) ;  /* 0x000000e000047945 */ /* 0x000fe80003800200 */
[----:B------:R-:W-:Y:S05]  /*1300*/  @P3 BRA `(.L_x_44) ;  /* 0x0000000000303947 */ /* 0x000fea0003800000 */
[----:B--23--:R-:W2:Y:S01]  /*1310*/  LDS R3, [UR14+0x34] ;  /* 0x0000340eff037984 */ /* 0x00cea20008000800 */
[----:B----4-:R-:W3:Y:S03]  /*1320*/  LDC.64 R4, c[0x0][0x3b8] ;  /* 0x0000ee00ff047b82 */ /* 0x010ee60000000a00 */
        /* <DEDUP_REMOVED lines=10> */
.L_x_44:
[----:B------:R-:W-:Y:S05]  /*13d0*/  BSYNC.RECONVERGENT B4 ;  /* 0x0000000000047941 */ /* 0x000fea0003800200 */
.L_x_43:
[----:B------:R-:W-:Y:S04]  /*13e0*/  BSSY.RECONVERGENT B5, `(.L_x_45) ;  /* 0x000001a000057945 */ /* 0x000fe80003800200 */
[----:B------:R-:W-:Y:S04]  /*13f0*/  BSSY.RELIABLE B4, `(.L_x_46) ;  /* 0x0000015000047945 */ /* 0x000fe80003800100 */
[----:B------:R-:W-:Y:S05]  /*1400*/  @P3 BRA `(.L_x_47) ;  /* 0x0000000000203947 */ /* 0x000fea0003800000 */
[----:B--23--:R-:W2:Y:S02]  /*1410*/  LDS R2, [UR14+0x34] ;  /* 0x0000340eff027984 */ /* 0x00cea40008000800 */
[----:B--2---:R-:W-:-:S05]  /*1420*/  LOP3.LUT R2, R2, 0x38, RZ, 0xb8, !PT ;  /* 0x0000003802027812 */ /* 0x004fca00078eb8ff */
[----:B------:R2:W-:Y:S01]  /*1430*/  STS [UR14+0x34], R2 ;  /* 0x00003402ff007988 */ /* 0x0005e2000800080e */
[----:B------:R-:W-:Y:S05]  /*1440*/  @P3 BRA `(.L_x_48) ;  /* 0x0000000000203947 */ /* 0x000fea0003800000 */
[----:B--2---:R-:W2:Y:S01]  /*1450*/  LDS R2, [UR14+0x8] ;  /* 0x0000080eff027984 */ /* 0x004ea20008000800 */
[----:B------:R-:W-:-:S05]  /*1460*/  IMAD.MOV.U32 R3, RZ, RZ, 0x780 ;  /* 0x00000780ff037424 */ /* 0x000fca00078e00ff */
[----:B--2---:R-:W-:-:S05]  /*1470*/  LOP3.LUT R2, R2, 0x300, R3, 0xd8, !PT ;  /* 0x0000030002027812 */ /* 0x004fca00078ed803 */
[----:B------:R2:W-:Y:S02]  /*1480*/  STS [UR14+0x8], R2 ;  /* 0x00000802ff007988 */ /* 0x0005e4000800080e */
.L_x_47:
[----:B------:R-:W-:Y:S05]  /*1490*/  @P3 BRA `(.L_x_49) ;  /* 0x0000000000283947 */ /* 0x000fea0003800000 */
[----:B--23--:R-:W2:Y:S02]  /*14a0*/  LDS R2, [UR14+0x8] ;  /* 0x0000080eff027984 */ /* 0x00cea40008000800 */
[----:B--2---:R-:W-:-:S05]  /*14b0*/  LOP3.LUT R2, R2, 0x1800, RZ, 0xb8, !PT ;  /* 0x0000180002027812 */ /* 0x004fca00078eb8ff */
[----:B------:R3:W-:Y:S02]  /*14c0*/  STS [UR14+0x8], R2 ;  /* 0x00000802ff007988 */ /* 0x0007e4000800080e */
.L_x_48:
[----:B------:R-:W-:Y:S05]  /*14d0*/  @P3 BREAK.RELIABLE B4 ;  /* 0x0000000000043942 */ /* 0x000fea0003800100 */
[----:B------:R-:W-:Y:S05]  /*14e0*/  @P3 BRA `(.L_x_50) ;  /* 0x0000000000243947 */ /* 0x000fea0003800000 */
[----:B--23--:R-:W2:Y:S01]  /*14f0*/  LDS R2, [UR14+0x8] ;  /* 0x0000080eff027984 */ /* 0x00cea20008000800 */
[----:B------:R-:W-:-:S05]  /*1500*/  IMAD.MOV.U32 R3, RZ, RZ, 0x6000 ;  /* 0x00006000ff037424 */ /* 0x000fca00078e00ff */
[----:B--2---:R-:W-:-:S04]  /*1510*/  LOP3.LUT R2, R2, 0x6000, R3, 0xd8, !PT ;  /* 0x0000600002027812 */ /* 0x004fc800078ed803 */
[----:B------:R-:W-:-:S05]  /*1520*/  LOP3.LUT R2, R2, 0x400000, RZ, 0xb8, !PT ;  /* 0x0040000002027812 */ /* 0x000fca00078eb8ff */
[----:B------:R2:W-:Y:S02]  /*1530*/  STS [UR14+0x8], R2 ;  /* 0x00000802ff007988 */ /* 0x0005e4000800080e */
.L_x_49:
[----:B------:R-:W-:Y:S05]  /*1540*/  BSYNC.RELIABLE B4 ;  /* 0x0000000000047941 */ /* 0x000fea0003800100 */
.L_x_46:
[----:B--23--:R-:W2:Y:S02]  /*1550*/  @!P3 LDS R2, [UR14+0x8] ;  /* 0x0000080eff02b984 */ /* 0x00cea40008000800 */
[----:B--2---:R-:W-:-:S05]  /*1560*/  @!P3 LOP3.LUT R2, R2, 0x8000, RZ, 0xb8, !PT ;  /* 0x000080000202b812 */ /* 0x004fca00078eb8ff */
[----:B------:R2:W-:Y:S02]  /*1570*/  @!P3 STS [UR14+0x8], R2 ;  /* 0x00000802ff00b988 */ /* 0x0005e4000800080e */
.L_x_50:
[----:B------:R-:W-:Y:S05]  /*1580*/  BSYNC.RECONVERGENT B5 ;  /* 0x0000000000057941 */ /* 0x000fea0003800200 */
.L_x_45:
[----:B------:R-:W-:Y:S05]  /*1590*/  WARPSYNC.ALL ;  /* 0x0000000000007948 */ /* 0x000fea0003800000 */
[----:B------:R-:W-:Y:S01]  /*15a0*/  NOP ;  /* 0x0000000000007918 */ /* 0x000fe20000000000 */
[----:B------:R-:W-:-:S04]  /*15b0*/  UIADD3 UR4, UPT, UPT, UR4, 0x100, URZ ;  /* 0x0000010004047890 */ /* 0x000fc8000fffe0ff */
[----:B------:R-:W-:-:S04]  /*15c0*/  UIADD3 UR16, UP0, UPT, UR4, UR16, URZ ;  /* 0x0000001004107290 */ /* 0x000fc8000ff1e0ff */
[----:B------:R-:W-:Y:S01]  /*15d0*/  ULEA.HI.X.SX32 UR17, UR4, UR17, 0x1, UP0 ;  /* 0x0000001104117291 */ /* 0x000fe200080f0eff */
[----:B------:R-:W-:Y:S11]  /*15e0*/  @P0 BRA `(.L_x_51) ;  /* 0x0000000000300947 */ /* 0x000ff60003800000 */
[----:B--23--:R-:W2:Y:S01]  /*15f0*/  S2R R2, SR_LANEID ;  /* 0x0000000000027919 */ /* 0x00cea20000000000 */
[----:B------:R-:W-:Y:S05]  /*1600*/  WARPSYNC.ALL ;  /* 0x0000000000007948 */ /* 0x000fea0003800000 */
[----:B------:R-:W-:Y:S01]  /*1610*/  NOP ;  /* 0x0000000000007918 */ /* 0x000fe20000000000 */
[----:B--2-4-:R-:W-:-:S05]  /*1620*/  IMAD.SHL.U32 R4, R2, 0x4, RZ ;  /* 0x0000000402047824 */ /* 0x014fca00078e00ff */
[----:B------:R-:W2:Y:S01]  /*1630*/  LDS R5, [R4+UR14] ;  /* 0x0000000e04057984 */ /* 0x000ea20008000800 */
[----:B------:R-:W-:-:S05]  /*1640*/  IADD3 R2, P1, PT, R4, UR16, RZ ;  /* 0x0000001004027c10 */ /* 0x000fca000ff3e0ff */
[----:B------:R-:W-:-:S05]  /*1650*/  IMAD.X R3, RZ, RZ, UR17, P1 ;  /* 0x00000011ff037e24 */ /* 0x000fca00088e06ff */
[----:B--2---:R2:W3:Y:S01]  /*1660*/  ATOMG.E.EXCH.STRONG.GPU PT, RZ, [R2], R5 ;  /* 0x0000000502ff73a8 */ /* 0x0044e200041ee100 */
[----:B------:R-:W-:-:S04]  /*1670*/  DEPBAR {5,4,3,2,1,0} ;  /* 0x0000003f0000791a */ /* 0x000fc80000000000 */
[----:B------:R-:W4:Y:S02]  /*1680*/  CCTL.E.C.LDCU.IV.DEEP [UR16] ;  /* 0x0000000010007540 */ /* 0x000f240009c08000 */
[----:B----4-:R2:W-:Y:S01]  /*1690*/  UTMACCTL.IV [UR16] ;  /* 0x00000000100079b9 */ /* 0x0105e20008000000 */
[----:B------:R-:W-:Y:S01]  /*16a0*/  NOP ;  /* 0x0000000000007918 */ /* 0x000fe20000000000 */
.L_x_51:
[----:B------:R-:W-:Y:S05]  /*16b0*/  @P0 BRA `(.L_x_52) ;  /* 0x00000000000c0947 */ /* 0x000fea0003800000 */
[----:B------:R0:W-:Y:S01]  /*16c0*/  UTMACMDFLUSH ;  /* 0x00000000000079b7 */ /* 0x0001e20000000000 */
[----:B------:R-:W-:Y:S05]  /*16d0*/  @P0 BRA `(.L_x_52) ;  /* 0x0000000000040947 */ /* 0x000fea0003800000 */
[----:B------:R-:W-:-:S04]  /*16e0*/  DEPBAR.LE SB0, 0x0 ;  /* 0x000080000000791a */ /* 0x000fc80000000000 */
.L_x_52:
[----:B------:R-:W-:Y:S05]  /*16f0*/  WARPSYNC.ALL ;  /* 0x0000000000007948 */ /* 0x000fea0003800000 */
[----:B------:R-:W-:Y:S01]  /*1700*/  NOP ;  /* 0x0000000000007918 */ /* 0x000fe20000000000 */
[----:B---3--:R-:W-:Y:S01]  /*1710*/  BAR.SYNC.DEFER_BLOCKING 0x0 ;  /* 0x0000000000007b1d */ /* 0x008fe20000010000 */
[----:B------:R-:W-:Y:S01]  /*1720*/  ISETP.GE.AND P0, PT, R6, 0x1, PT ;  /* 0x000000010600780c */ /* 0x000fe20003f06270 */
[----:B------:R-:W-:Y:S01]  /*1730*/  USHF.L.U32 UR11, UR11, 0x7, URZ ;  /* 0x000000070b0b7899 */ /* 0x000fe200080006ff */
[----:B--2---:R-:W-:Y:S01]  /*1740*/  SHF.R.U32.HI R2, RZ, 0x5, R0 ;  /* 0x00000005ff027819 */ /* 0x004fe20000011600 */
[----:B------:R-:W-:-:S02]  /*1750*/  USHF.L.U32 UR31, UR31, 0x6, URZ ;  /* 0x000000061f1f7899 */ /* 0x000fc400080006ff */
[----:B------:R-:W-:Y:S01]  /*1760*/  VOTEU.ALL UP0, P3 ;  /* 0x0000000000ff7886 */ /* 0x000fe20001800000 */
[----:B------:R-:W-:Y:S01]  /*1770*/  UMOV UR4, 0x1 ;  /* 0x0000000100047882 */ /* 0x000fe20000000000 */
[----:B------:R-:W-:Y:S01]  /*1780*/  VOTEU.ALL UP1, P3 ;  /* 0x0000000000ff7886 */ /* 0x000fe20001820000 */
[----:B------:R-:W-:Y:S02]  /*1790*/  R2UR UR15, R2 ;  /* 0x00000000020f72ca */ /* 0x000fe400000e0000 */
[----:B------:R-:W-:-:S04]  /*17a0*/  @!UP0 UIADD3 UR8, UPT, UPT, -UR4, 0x100000, URZ ;  /* 0x0010000004088890 */ /* 0x000fc8000fffe1ff */
[----:B------:R-:W-:Y:S02]  /*17b0*/  @!UP0 USHF.L.U32 UR9, UR8, 0xb, URZ ;  /* 0x0000000b08098899 */ /* 0x000fe400080006ff */
[----:B------:R-:W-:Y:S02]  /*17c0*/  @!UP0 USHF.L.U32 UR8, UR8, 0x1, URZ ;  /* 0x0000000108088899 */ /* 0x000fe400080006ff */
[----:B------:R-:W-:-:S04]  /*17d0*/  @!UP0 UIADD3 UR4, UPT, UPT, -UR4, 0x100000, URZ ;  /* 0x0010000004048890 */ /* 0x000fc8000fffe1ff */
[----:B------:R-:W-:Y:S02]  /*17e0*/  @!UP0 USHF.L.U32 UR5, UR4, 0xb, URZ ;  /* 0x0000000b04058899 */ /* 0x000fe400080006ff */
[----:B------:R-:W-:Y:S01]  /*17f0*/  @!UP0 USHF.L.U32 UR4, UR4, 0x1, URZ ;  /* 0x0000000104048899 */ /* 0x000fe200080006ff */
[----:B------:R-:W-:Y:S01]  /*1800*/  VOTEU.ALL UP0, P3 ;  /* 0x0000000000ff7886 */ /* 0x000fe20001800000 */
[----:B------:R-:W2:Y:S04]  /*1810*/  FENCE.VIEW.ASYNC.S ;  /* 0x00000000000073c6 */ /* 0x000ea80000000000 */
[----:B--2---:R2:W3:Y:S06]  /*1820*/  @!UP0 SYNCS.EXCH.64 URZ, [UR14+0xc000], UR8 ;  /* 0x00c000080eff85b2 */ /* 0x0044ec0008000100 */
[----:B------:R2:W4:Y:S01]  /*1830*/  @!UP1 SYNCS.EXCH.64 URZ, [UR14+0xc010], UR4 ;  /* 0x00c010040eff95b2 */ /* 0x0005220008000100 */
[----:B------:R-:W-:Y:S05]  /*1840*/  @!P0 BRA `(.L_x_53) ;  /* 0x0000000800908947 */ /* 0x000fea0003800000 */
[----:B---34-:R-:W-:Y:S01]  /*1850*/  BAR.SYNC.DEFER_BLOCKING 0x0 ;  /* 0x0000000000007b1d */ /* 0x018fe20000010000 */
[----:B------:R-:W-:Y:S01]  /*1860*/  ELECT P1, URZ, PT ;  /* 0x0000000000ff782f */ /* 0x000fe20003820000 */
[----:B------:R-:W-:Y:S01]  /*1870*/  @!P3 IMAD.MOV.U32 R2, RZ, RZ, 0xc000 ;  /* 0x0000c000ff02b424 */ /* 0x000fe200078e00ff */
[----:B--2---:R-:W-:Y:S02]  /*1880*/  ULOP3.LUT UR5, UR15, 0x1, URZ, 0xc0, !UPT ;  /* 0x000000010f057892 */ /* 0x004fe4000f8ec0ff */
[C---:B------:R-:W-:Y:S02]  /*1890*/  ISETP.LT.U32.AND P1, PT, R36.reuse, 0x40, P1 ;  /* 0x000000402400780c */ /* 0x040fe40000f21070 */
[----:B------:R-:W-:Y:S01]  /*18a0*/  ELECT P0, URZ, PT ;  /* 0x0000000000ff782f */ /* 0x000fe20003800000 */
[----:B------:R-:W-:Y:S02]  /*18b0*/  ULEA UR8, UR5, UR14, 0xd ;  /* 0x0000000e05087291 */ /* 0x000fe4000f8e68ff */
[----:B------:R-:W-:Y:S01]  /*18c0*/  USHF.L.U32 UR30, UR5, 0x6, URZ ;  /* 0x00000006051e7899 */ /* 0x000fe200080006ff */
[----:B------:R-:W-:Y:S01]  /*18d0*/  ISETP.LT.U32.AND P0, PT, R36, 0x40, P0 ;  /* 0x000000402400780c */ /* 0x000fe20000701070 */
[----:B------:R-:W-:-:S02]  /*18e0*/  UIADD3 UR4, UPT, UPT, UR14, 0x8000, URZ ;  /* 0x000080000e047890 */ /* 0x000fc4000fffe0ff */
[----:B------:R-:W-:Y:S02]  /*18f0*/  USHF.R.U32.HI UR18, URZ, 0x4, UR14 ;  /* 0x00000004ff127899 */ /* 0x000fe4000801160e */
[----:B------:R-:W-:Y:S02]  /*1900*/  USHF.R.U32.HI UR4, URZ, 0x4, UR4 ;  /* 0x00000004ff047899 */ /* 0x000fe40008011604 */
[----:B------:R-:W-:Y:S01]  /*1910*/  VOTEU.ANY UP1, P1 ;  /* 0x0000000000ff7886 */ /* 0x000fe20000820100 */
[----:B------:R-:W-:Y:S01]  /*1920*/  VOTEU.ANY UP0, P1 ;  /* 0x0000000000ff7886 */ /* 0x000fe20000800100 */
[----:B------:R-:W-:Y:S01]  /*1930*/  UMOV UR10, UR30 ;  /* 0x0000001e000a7c82 */ /* 0x000fe20008000000 */
[----:B------:R-:W-:Y:S02]  /*1940*/  USGXT.U32 UR18, UR18, 0xe ;  /* 0x0000000e1212789a */ /* 0x000fe40008000000 */
[----:B------:R-:W-:Y:S01]  /*1950*/  @UP1 UIADD3 UR28, UPT, UPT, UR8, 0x8000, URZ ;  /* 0x00008000081c1890 */ /* 0x000fe2000fffe0ff */
[----:B------:R2:W-:Y:S01]  /*1960*/  @!P3 SYNCS.ARRIVE.TRANS64 RZ, [UR14+0xc000], R2 ;  /* 0x00c00002ffffb9a7 */ /* 0x0005e2000800000e */
[----:B------:R-:W-:Y:S01]  /*1970*/  @UP1 UIADD3 UR29, UPT, UPT, UR14, 0xc000, URZ ;  /* 0x0000c0000e1d1890 */ /* 0x000fe2000fffe0ff */
[----:B------:R-:W-:Y:S01]  /*1980*/  BAR.SYNC.DEFER_BLOCKING 0x0 ;  /* 0x0000000000007b1d */ /* 0x000fe20000010000 */
[----:B------:R-:W-:-:S02]  /*1990*/  ULEA UR8, UR5, UR8, 0xd ;  /* 0x0000000805087291 */ /* 0x000fc4000f8e68ff */
[----:B------:R-:W-:-:S03]  /*19a0*/  USGXT.U32 UR22, UR4, 0xe ;  /* 0x0000000e0416789a */ /* 0x000fc60008000000 */
[----:B------:R-:W-:Y:S01]  /*19b0*/  VOTEU.ANY UP2, P0 ;  /* 0x0000000000ff7886 */ /* 0x000fe20000040100 */
[----:B------:R-:W-:Y:S01]  /*19c0*/  VOTEU.ANY UP1, P0 ;  /* 0x0000000000ff7886 */ /* 0x000fe20000020100 */
[----:B------:R-:W-:Y:S01]  /*19d0*/  UMOV UR4, URZ ;  /* 0x000000ff00047c82 */ /* 0x000fe20008000000 */
[----:B------:R-:W-:Y:S01]  /*19e0*/  UMOV UR19, 0x40004040 ;  /* 0x4000404000137882 */ /* 0x000fe20000000000 */
[----:B------:R-:W-:Y:S01]  /*19f0*/  UMOV UR23, 0x40004040 ;  /* 0x4000404000177882 */ /* 0x000fe20000000000 */
[----:B------:R-:W-:Y:S01]  /*1a00*/  @UP2 UIADD3 UR9, UPT, UPT, UR14, 0xc000, URZ ;  /* 0x0000c0000e092890 */ /* 0x000fe2000fffe0ff */
[----:B------:R2:W-:Y:S01]  /*1a10*/  @UP0 UTMALDG.2D [UR28], [UR12] ;  /* 0x0000001c0c0005b4 */ /* 0x0005e20008008000 */
[----:B------:R-:W-:-:S04]  /*1a20*/  UIADD3 UR20, UP0, UPT, UR18, 0x2, URZ ;  /* 0x0000000212147890 */ /* 0x000fc8000ff1e0ff */
[----:B------:R-:W-:Y:S02]  /*1a30*/  UIADD3.X UR21, UPT, UPT, UR4, 0x40004040, URZ, UP0, !UPT ;  /* 0x4000404004157890 */ /* 0x000fe400087fe4ff */
[----:B------:R-:W-:Y:S01]  /*1a40*/  UIADD3 UR24, UP0, UPT, UR22, 0x2, URZ ;  /* 0x0000000216187890 */ /* 0x000fe2000ff1e0ff */
[----:B------:R3:W-:Y:S06]  /*1a50*/  MEMBAR.ALL.CTA ;  /* 0x0000000000007992 */ /* 0x0007ec0000008000 */
[----:B---3--:R-:W3:Y:S01]  /*1a60*/  FENCE.VIEW.ASYNC.S ;  /* 0x00000000000073c6 */ /* 0x008ee20000000000 */
[----:B------:R-:W-:-:S02]  /*1a70*/  UIADD3.64 UR32, UPT, UPT, UR20, 0x2, URZ ;  /* 0x0000000214207897 */ /* 0x000fc4000fffe0ff */
[----:B------:R-:W-:Y:S02]  /*1a80*/  UIADD3.X UR25, UPT, UPT, UR4, 0x40004040, URZ, UP0, !UPT ;  /* 0x4000404004197890 */ /* 0x000fe400087fe4ff */
[----:B------:R-:W-:Y:S02]  /*1a90*/  UIADD3.64 UR34, UPT, UPT, UR20, 0x4, URZ ;  /* 0x0000000414227897 */ /* 0x000fe4000fffe0ff */
[----:B------:R-:W-:Y:S02]  /*1aa0*/  UIADD3.64 UR36, UPT, UPT, UR20, 0x3fe, URZ ;  /* 0x000003fe14247897 */ /* 0x000fe4000fffe0ff */
[----:B------:R-:W-:Y:S02]  /*1ab0*/  UIADD3.64 UR38, UPT, UPT, UR20, 0x400, URZ ;  /* 0x0000040014267897 */ /* 0x000fe4000fffe0ff */
[----:B------:R-:W-:Y:S02]  /*1ac0*/  UIADD3.64 UR40, UPT, UPT, UR20, 0x402, URZ ;  /* 0x0000040214287897 */ /* 0x000fe4000fffe0ff */
[----:B------:R-:W-:-:S02]  /*1ad0*/  UIADD3.64 UR42, UPT, UPT, UR20, 0x404, URZ ;  /* 0x00000404142a7897 */ /* 0x000fc4000fffe0ff */
[----:B------:R-:W-:Y:S02]  /*1ae0*/  UIADD3.64 UR44, UPT, UPT, UR24, 0x2, URZ ;  /* 0x00000002182c7897 */ /* 0x000fe4000fffe0ff */
[----:B------:R-:W-:Y:S02]  /*1af0*/  UIADD3.64 UR46, UPT, UPT, UR24, 0x4, URZ ;  /* 0x00000004182e7897 */ /* 0x000fe4000fffe0ff */
[----:B------:R-:W-:Y:S02]  /*1b00*/  UIADD3.64 UR48, UPT, UPT, UR24, 0x1fe, URZ ;  /* 0x000001fe18307897 */ /* 0x000fe4000fffe0ff */
[----:B------:R-:W-:Y:S02]  /*1b10*/  UIADD3.64 UR50, UPT, UPT, UR24, 0x200, URZ ;  /* 0x0000020018327897 */ /* 0x000fe4000fffe0ff */
[----:B------:R-:W-:Y:S01]  /*1b20*/  UIADD3.64 UR52, UPT, UPT, UR24, 0x202, URZ ;  /* 0x0000020218347897 */ /* 0x000fe2000fffe0ff */
[----:B---3--:R-:W-:Y:S01]  /*1b30*/  BAR.SYNC.DEFER_BLOCKING 0x0 ;  /* 0x0000000000007b1d */ /* 0x008fe20000010000 */
[----:B------:R-:W-:-:S02]  /*1b40*/  UIADD3.64 UR54, UPT, UPT, UR24, 0x204, URZ ;  /* 0x0000020418367897 */ /* 0x000fc4000fffe0ff */
[----:B------:R-:W-:-:S03]  /*1b50*/  UISETP.NE.U32.AND UP0, UPT, UR15, URZ, UPT ;  /* 0x000000ff0f00728c */ /* 0x000fc6000bf05070 */
[----:B------:R2:W-:Y:S02]  /*1b60*/  @UP1 UTMALDG.2D [UR8], [UR6] ;  /* 0x00000008060015b4 */ /* 0x0005e40008008000 */
[----:B------:R-:W-:Y:S06]  /*1b70*/  BAR.SYNC.DEFER_BLOCKING 0x0 ;  /* 0x0000000000007b1d */ /* 0x000fec0000010000 */
[----:B------:R-:W3:Y:S02]  /*1b80*/  SYNCS.PHASECHK.TRANS64.TRYWAIT P0, [UR14+0xc000], RZ ;  /* 0x00c000ffff0075a7 */ /* 0x000ee4000800110e */
[----:B--23--:R-:W-:Y:S05]  /*1b90*/  @!P0 BRA `(.L_x_54) ;  /* 0x0000000c005c8947 */ /* 0x00cfea0003800000 */
.L_x_66:
[----:B------:R-:W-:Y:S05]  /*1ba0*/  BRA.U UP0, `(.L_x_55) ;  /* 0x0000000100647547 */ /* 0x000fea000b800000 */
[----:B------:R-:W-:Y:S01]  /*1bb0*/  UMOV UR4, 0x0 ;  /* 0x0000000000047882 */ /* 0x000fe20000000000 */
[----:B------:R-:W-:Y:S01]  /*1bc0*/  UMOV UR5, 0x4200010 ;  /* 0x0420001000057882 */ /* 0x000fe20000000000 */
[----:B------:R-:W-:Y:S01]  /*1bd0*/  UMOV UR8, 0x0 ;  /* 0x0000000000087882 */ /* 0x000fe20000000000 */
[----:B------:R-:W-:Y:S01]  /*1be0*/  UMOV UR9, 0x4200010 ;  /* 0x0420001000097882 */ /* 0x000fe20000000000 */
[----:B------:R-:W-:Y:S01]  /*1bf0*/  UMOV UR28, 0x0 ;  /* 0x00000000001c7882 */ /* 0x000fe20000000000 */
[----:B------:R-:W-:Y:S01]  /*1c00*/  UMOV UR29, 0x4200010 ;  /* 0x04200010001d7882 */ /* 0x000fe20000000000 */
[----:B------:R2:W-:Y:S01]  /*1c10*/  UTCHMMA gdesc[UR22], gdesc[UR18], tmem[UR26], tmem[UR4], idesc[UR5], !UPT ;  /* 0x00ff0412160075ea */ /* 0x0005e2000f80001a */
[----:B------:R-:W-:Y:S01]  /*1c20*/  UMOV UR56, 0x0 ;  /* 0x0000000000387882 */ /* 0x000fe20000000000 */
[----:B------:R-:W-:Y:S01]  /*1c30*/  UMOV UR57, 0x4200010 ;  /* 0x0420001000397882 */ /* 0x000fe20000000000 */
[----:B------:R2:W-:Y:S01]  /*1c40*/  UTCHMMA gdesc[UR24], gdesc[UR20], tmem[UR26], tmem[UR8], idesc[UR9], UPT ;  /* 0x00ff0814180075ea */ /* 0x0005e2000b80001a */
        /* <DEDUP_REMOVED lines=12> */
[----:B------:R2:W-:Y:S01]  /*1d10*/  UTCHMMA gdesc[UR52], gdesc[UR40], tmem[UR26], tmem[UR62], idesc[UR63], UPT ;  /* 0x00ff3e28340075ea */ /* 0x0005e2000b80001a */
[----:B------:R2:W-:Y:S01]  /*1d20*/  UTCHMMA gdesc[UR54], gdesc[UR42], tmem[UR26], tmem[UR64], idesc[UR65], UPT ;  /* 0x00ff402a360075ea */ /* 0x0005e2000b80001a */
[----:B------:R-:W-:Y:S01]  /*1d30*/  NOP ;  /* 0x0000000000007918 */ /* 0x000fe20000000000 */
.L_x_55:
[----:B------:R-:W-:Y:S01]  /*1d40*/  ELECT P0, URZ, PT ;  /* 0x0000000000ff782f */ /* 0x000fe20003800000 */
[----:B--2---:R-:W-:-:S03]  /*1d50*/  UIADD3 UR4, UPT, UPT, UR14, 0xc010, URZ ;  /* 0x0000c0100e047890 */ /* 0x004fc6000fffe0ff */
[----:B------:R-:W-:Y:S01]  /*1d60*/  ISETP.LT.U32.AND P0, PT, R36, 0x20, P0 ;  /* 0x000000202400780c */ /* 0x000fe20000701070 */
[----:B------:R-:W-:-:S12]  /*1d70*/  UMOV UR5, URZ ;  /* 0x000000ff00057c82 */ /* 0x000fd80008000000 */
[----:B------:R-:W-:Y:S01]  /*1d80*/  VOTEU.ANY UP0, P0 ;  /* 0x0000000000ff7886 */ /* 0x000fe20000000100 */
[----:B------:R-:W-:Y:S01]  /*1d90*/  VOTEU.ANY UP1, P0 ;  /* 0x0000000000ff7886 */ /* 0x000fe20000020100 */
[----:B------:R-:W-:-:S03]  /*1da0*/  ISETP.GE.U32.AND P0, PT, R6, 0x81, PT ;  /* 0x000000810600780c */ /* 0x000fc60003f06070 */
[----:B------:R-:W-:Y:S02]  /*1db0*/  @UP0 UMOV UR8, UR4 ;  /* 0x0000000400080c82 */ /* 0x000fe40008000000 */
[----:B------:R2:W-:Y:S01]  /*1dc0*/  @UP1 UTCBAR [UR8], URZ ;  /* 0x000000ff080013e9 */ /* 0x0005e200080000ff */
[----:B------:R-:W-:Y:S06]  /*1dd0*/  BAR.SYNC.DEFER_BLOCKING 0x0 ;  /* 0x0000000000007b1d */ /* 0x000fec0000010000 */
[----:B------:R-:W3:Y:S02]  /*1de0*/  SYNCS.PHASECHK.TRANS64.TRYWAIT P1, [UR14+0xc010], RZ ;  /* 0x00c010ffff0075a7 */ /* 0x000ee4000802110e */
[----:B--23--:R-:W-:Y:S05]  /*1df0*/  @!P1 BRA `(.L_x_56) ;  /* 0x0000000800d09947 */ /* 0x00cfea0003800000 */
.L_x_67:
[----:B------:R-:W-:Y:S05]  /*1e00*/  @!P0 BRA `(.L_x_53) ;  /* 0x0000000400208947 */ /* 0x000fea0003800000 */
[----:B------:R-:W-:Y:S01]  /*1e10*/  IMAD.MOV.U32 R2, RZ, RZ, 0x1 ;  /* 0x00000001ff027424 */ /* 0x000fe200078e00ff */
[----:B------:R-:W2:Y:S01]  /*1e20*/  LDCU UR68, c[0x0][0x3a0] ;  /* 0x00007400ff4477ac */ /* 0x000ea20008000800 */
[----:B------:R-:W-:-:S05]  /*1e30*/  UMOV UR27, 0x80 ;  /* 0x00000080001b7882 */ /* 0x000fca0000000000 */
.L_x_60:
[----:B------:R-:W-:Y:S01]  /*1e40*/  BAR.SYNC.DEFER_BLOCKING 0x0 ;  /* 0x0000000000007b1d */ /* 0x000fe20000010000 */
[----:B------:R-:W-:Y:S01]  /*1e50*/  ELECT P1, URZ, PT ;  /* 0x0000000000ff782f */ /* 0x000fe20003820000 */
[----:B------:R-:W-:Y:S01]  /*1e60*/  @!P3 IMAD.MOV.U32 R3, RZ, RZ, 0xc000 ;  /* 0x0000c000ff03b424 */ /* 0x000fe200078e00ff */
[----:B------:R-:W-:Y:S02]  /*1e70*/  ULOP3.LUT UR8, UR15, 0x1, URZ, 0xc0, !UPT ;  /* 0x000000010f087892 */ /* 0x000fe4000f8ec0ff */
[C---:B------:R-:W-:Y:S02]  /*1e80*/  ISETP.LT.U32.AND P1, PT, R36.reuse, 0x40, P1 ;  /* 0x000000402400780c */ /* 0x040fe40000f21070 */
[----:B------:R-:W-:Y:S01]  /*1e90*/  ELECT P0, URZ, PT ;  /* 0x0000000000ff782f */ /* 0x000fe20003800000 */
[----:B------:R-:W-:Y:S02]  /*1ea0*/  ULEA UR9, UR8, UR14, 0xd ;  /* 0x0000000e08097291 */ /* 0x000fe4000f8e68ff */
[----:B------:R-:W-:Y:S01]  /*1eb0*/  ULEA UR30, UR8, UR27, 0x6 ;  /* 0x0000001b081e7291 */ /* 0x000fe2000f8e30ff */
[----:B------:R-:W-:Y:S01]  /*1ec0*/  ISETP.LT.U32.AND P0, PT, R36, 0x40, P0 ;  /* 0x000000402400780c */ /* 0x000fe20000701070 */
[----:B------:R-:W-:-:S05]  /*1ed0*/  ULEA UR8, UR8, UR9, 0xd ;  /* 0x0000000908087291 */ /* 0x000fca000f8e68ff */
[----:B------:R-:W-:Y:S01]  /*1ee0*/  UMOV UR10, UR30 ;  /* 0x0000001e000a7c82 */ /* 0x000fe20008000000 */
[----:B------:R-:W-:-:S05]  /*1ef0*/  VOTEU.ANY UP0, P1 ;  /* 0x0000000000ff7886 */ /* 0x000fca0000800100 */
[----:B------:R-:W-:Y:S01]  /*1f00*/  @UP0 UIADD3 UR28, UPT, UPT, UR9, 0x8000, URZ ;  /* 0x00008000091c0890 */ /* 0x000fe2000fffe0ff */
[----:B------:R3:W-:Y:S01]  /*1f10*/  @!P3 SYNCS.ARRIVE.TRANS64 RZ, [UR14+0xc000], R3 ;  /* 0x00c00003ffffb9a7 */ /* 0x0007e2000800000e */
[----:B------:R-:W-:Y:S01]  /*1f20*/  @UP0 UIADD3 UR29, UPT, UPT, UR14, 0xc000, URZ ;  /* 0x0000c0000e1d0890 */ /* 0x000fe2000fffe0ff */
[----:B------:R-:W-:Y:S01]  /*1f30*/  VOTEU.ANY UP0, P1 ;  /* 0x0000000000ff7886 */ /* 0x000fe20000800100 */
[----:B------:R-:W-:Y:S01]  /*1f40*/  BAR.SYNC.DEFER_BLOCKING 0x0 ;  /* 0x0000000000007b1d */ /* 0x000fe20000010000 */
[----:B---3--:R-:W-:-:S05]  /*1f50*/  IMAD.U32 R3, R2, -0x80000000, RZ ;  /* 0x8000000002037824 */ /* 0x008fca00078e00ff */
[----:B------:R-:W-:-:S05]  /*1f60*/  VOTEU.ANY UP1, P0 ;  /* 0x0000000000ff7886 */ /* 0x000fca0000020100 */
[----:B------:R-:W-:Y:S01]  /*1f70*/  @UP1 UIADD3 UR9, UPT, UPT, UR14, 0xc000, URZ ;  /* 0x0000c0000e091890 */ /* 0x000fe2000fffe0ff */
[----:B------:R-:W-:Y:S01]  /*1f80*/  VOTEU.ANY UP1, P0 ;  /* 0x0000000000ff7886 */ /* 0x000fe20000020100 */
[----:B------:R3:W-:Y:S01]  /*1f90*/  @UP0 UTMALDG.2D [UR28], [UR12] ;  /* 0x0000001c0c0005b4 */ /* 0x0007e20008008000 */
[----:B------:R-:W-:Y:S01]  /*1fa0*/  UISETP.NE.U32.AND UP0, UPT, UR15, URZ, UPT ;  /* 0x000000ff0f00728c */ /* 0x000fe2000bf05070 */
[----:B------:R4:W-:Y:S06]  /*1fb0*/  MEMBAR.ALL.CTA ;  /* 0x0000000000007992 */ /* 0x0009ec0000008000 */
[----:B----4-:R-:W4:Y:S02]  /*1fc0*/  FENCE.VIEW.ASYNC.S ;  /* 0x00000000000073c6 */ /* 0x010f240000000000 */
[----:B----4-:R-:W-:Y:S06]  /*1fd0*/  BAR.SYNC.DEFER_BLOCKING 0x0 ;  /* 0x0000000000007b1d */ /* 0x010fec0000010000 */
[----:B------:R3:W-:Y:S02]  /*1fe0*/  @UP1 UTMALDG.2D [UR8], [UR6] ;  /* 0x00000008060015b4 */ /* 0x0007e40008008000 */
[----:B------:R-:W-:Y:S06]  /*1ff0*/  BAR.SYNC.DEFER_BLOCKING 0x0 ;  /* 0x0000000000007b1d */ /* 0x000fec0000010000 */
[----:B------:R-:W4:Y:S02]  /*2000*/  SYNCS.PHASECHK.TRANS64.TRYWAIT P0, [UR14+0xc000], R3 ;  /* 0x00c00003ff0075a7 */ /* 0x000f24000800110e */
[----:B---34-:R-:W-:Y:S05]  /*2010*/  @!P0 BRA `(.L_x_57) ;  /* 0x0000000800548947 */ /* 0x018fea0003800000 */
.L_x_68:
[----:B------:R-:W-:Y:S05]  /*2020*/  BRA.U UP0, `(.L_x_58) ;  /* 0x0000000100647547 */ /* 0x000fea000b800000 */
[----:B------:R-:W-:Y:S01]  /*2030*/  UMOV UR8, 0x0 ;  /* 0x0000000000087882 */ /* 0x000fe20000000000 */
[----:B------:R-:W-:Y:S01]  /*2040*/  UMOV UR9, 0x4200010 ;  /* 0x0420001000097882 */ /* 0x000fe20000000000 */
[----:B------:R-:W-:Y:S01]  /*2050*/  UMOV UR28, 0x0 ;  /* 0x00000000001c7882 */ /* 0x000fe20000000000 */
[----:B------:R-:W-:Y:S01]  /*2060*/  UMOV UR29, 0x4200010 ;  /* 0x04200010001d7882 */ /* 0x000fe20000000000 */
        /* <DEDUP_REMOVED lines=21> */
.L_x_58:
[----:B------:R-:W-:-:S04]  /*21c0*/  ELECT P0, URZ, PT ;  /* 0x0000000000ff782f */ /* 0x000fc80003800000 */
[----:B------:R-:W-:-:S13]  /*21d0*/  ISETP.LT.U32.AND P0, PT, R36, 0x20, P0 ;  /* 0x000000202400780c */ /* 0x000fda0000701070 */
[----:B------:R-:W-:Y:S01]  /*21e0*/  VOTEU.ANY UP0, P0 ;  /* 0x0000000000ff7886 */ /* 0x000fe20000000100 */
[----:B------:R-:W-:-:S04]  /*21f0*/  VOTEU.ANY UP1, P0 ;  /* 0x0000000000ff7886 */ /* 0x000fc80000020100 */
[----:B---3--:R-:W-:Y:S02]  /*2200*/  @UP0 UMOV UR8, UR4 ;  /* 0x0000000400080c82 */ /* 0x008fe40008000000 */
[----:B------:R3:W-:Y:S01]  /*2210*/  @UP1 UTCBAR [UR8], URZ ;  /* 0x000000ff080013e9 */ /* 0x0007e200080000ff */
[----:B------:R-:W-:Y:S06]  /*2220*/  BAR.SYNC.DEFER_BLOCKING 0x0 ;  /* 0x0000000000007b1d */ /* 0x000fec0000010000 */
[----:B------:R-:W4:Y:S02]  /*2230*/  SYNCS.PHASECHK.TRANS64.TRYWAIT P0, [UR14+0xc010], R3 ;  /* 0x00c01003ff0075a7 */ /* 0x000f24000800110e */
[----:B---34-:R-:W-:Y:S05]  /*2240*/  @!P0 BRA `(.L_x_59) ;  /* 0x0000000400d48947 */ /* 0x018fea0003800000 */
.L_x_69:
[----:B------:R-:W-:Y:S01]  /*2250*/  UIADD3 UR27, UPT, UPT, UR27, 0x80, URZ ;  /* 0x000000801b1b7890 */ /* 0x000fe2000fffe0ff */
[----:B------:R-:W-:-:S03]  /*2260*/  LOP3.LUT R2, R2, 0x1, RZ, 0x3c, !PT ;  /* 0x0000000102027812 */ /* 0x000fc600078e3cff */
[----:B--2---:R-:W-:-:S09]  /*2270*/  UISETP.GE.AND UP0, UPT, UR27, UR68, UPT ;  /* 0x000000441b00728c */ /* 0x004fd2000bf06270 */
[----:B------:R-:W-:Y:S05]  /*2280*/  BRA.U !UP0, `(.L_x_60) ;  /* 0xfffffff908ec7547 */ /* 0x000fea000b83ffff */
.L_x_53:
[----:B---34-:R-:W-:Y:S01]  /*2290*/  BAR.SYNC.DEFER_BLOCKING 0x0 ;  /* 0x0000000000007b1d */ /* 0x018fe20000010000 */
[----:B------:R-:W-:-:S05]  /*22a0*/  IMAD.SHL.U32 R2, R0, 0x40, RZ ;  /* 0x0000004000027824 */ /* 0x000fca00078e00ff */
[----:B------:R-:W-:Y:S04]  /*22b0*/  BSSY.RECONVERGENT B5, `(.L_x_61) ;  /* 0x0000004000057945 */ /* 0x000fe80003800200 */
[----:B------:R-:W-:Y:S05]  /*22c0*/  @P3 BRA `(.L_x_62) ;  /* 0x0000000000083947 */ /* 0x000fea0003800000 */
[----:B------:R-:W3:Y:S02]  /*22d0*/  SYNCS.CCTL.IV [UR14+0xc000] ;  /* 0x00c00000ff0079b1 */ /* 0x000ee4000800000e */
[----:B---3--:R-:W3:Y:S02]  /*22e0*/  SYNCS.CCTL.IV [UR14+0xc010] ;  /* 0x00c01000ff0079b1 */ /* 0x008ee4000800000e */
.L_x_62:
[----:B--2---:R-:W-:Y:S05]  /*22f0*/  BSYNC.RECONVERGENT B5 ;  /* 0x0000000000057941 */ /* 0x004fea0003800200 */
.L_x_61:
[----:B------:R-:W-:Y:S01]  /*2300*/  USHF.L.U32 UR4, UR15, 0x15, URZ ;  /* 0x000000150f047899 */ /* 0x000fe200080006ff */
[----:B------:R-:W-:Y:S01]  /*2310*/  IMAD.SHL.U32 R3, R0, 0x10, RZ ;  /* 0x0000001000037824 */ /* 0x000fe200078e00ff */
[----:B------:R-:W-:Y:S01]  /*2320*/  USHF.L.U32 UR5, UR15, 0x4, URZ ;  /* 0x000000040f057899 */ /* 0x000fe200080006ff */
[----:B------:R-:W-:Y:S01]  /*2330*/  LOP3.LUT R2, R2, 0x3800, RZ, 0xc0, !PT ;  /* 0x0000380002027812 */ /* 0x000fe200078ec0ff */
[----:B------:R-:W-:Y:S02]  /*2340*/  ULOP3.LUT UR4, UR4, 0x600000, URZ, 0xc0, !UPT ;  /* 0x0060000004047892 */ /* 0x000fe4000f8ec0ff */
[----:B------:R-:W-:Y:S01]  /*2350*/  ULOP3.LUT UR5, UR5, 0x40, URZ, 0xc0, !UPT ;  /* 0x0000004005057892 */ /* 0x000fe2000f8ec0ff */
[----:B------:R-:W-:Y:S01]  /*2360*/  LOP3.LUT R3, R2, 0x70, R3, 0xf8, !PT ;  /* 0x0000007002037812 */ /* 0x000fe200078ef803 */
[C---:B------:R-:W-:Y:S01]  /*2370*/  IMAD.SHL.U32 R2, R0.reuse, 0x4, RZ ;  /* 0x0000000400027824 */ /* 0x040fe200078e00ff */
[----:B------:R-:W-:Y:S01]  /*2380*/  ELECT P0, URZ, PT ;  /* 0x0000000000ff782f */ /* 0x000fe20003800000 */
[----:B------:R-:W-:Y:S01]  /*2390*/  IMAD.SHL.U32 R0, R0, 0x80, RZ ;  /* 0x0000008000007824 */ /* 0x000fe200078e00ff */
[----:B------:R-:W-:-:S02]  /*23a0*/  UIADD3 UR4, UPT, UPT, UR5, UR4, UR26 ;  /* 0x0000000405047290 */ /* 0x000fc4000fffe01a */
[----:B------:R-:W-:Y:S01]  /*23b0*/  LOP3.LUT R3, R3, 0x40, R2, 0x78, !PT ;  /* 0x0000004003037812 */ /* 0x000fe200078e7802 */
[----:B------:R-:W-:Y:S01]  /*23c0*/  ULOP3.LUT UR15, UR15, 0x1, URZ, 0xc0, !UPT ;  /* 0x000000010f0f7892 */ /* 0x000fe2000f8ec0ff */
[----:B------:R-:W-:Y:S01]  /*23d0*/  ISETP.LT.U32.AND P0, PT, R36, 0x40, P0 ;  /* 0x000000402400780c */ /* 0x000fe20000701070 */
[----:B------:R-:W-:Y:S01]  /*23e0*/  UMOV UR6, UR31 ;  /* 0x0000001f00067c82 */ /* 0x000fe20008000000 */
[----:B------:R-:W-:Y:S01]  /*23f0*/  LOP3.LUT R0, R3, 0x780, R0, 0xf8, !PT ;  /* 0x0000078003007812 */ /* 0x000fe200078ef800 */
[----:B------:R-:W-:Y:S02]  /*2400*/  ULEA UR5, UR15, UR11, 0x6 ;  /* 0x0000000b0f057291 */ /* 0x000fe4000f8e30ff */
[----:B-----5:R-:W-:Y:S01]  /*2410*/  LDTM.16dp32bit_t0_t15.x32 R4, tmem[UR4] ;  /* 0x00000004000479ee */ /* 0x020fe20008a80000 */
[----:B------:R-:W2:Y:S01]  /*2420*/  LDTM.16dp32bit_t16_t31.x32 R4, tmem[UR4+0x20] ;  /* 0x00002004000479ee */ /* 0x000ea20008aa0000 */
[C---:B------:R-:W-:Y:S01]  /*2430*/  LOP3.LUT R2, R0.reuse, 0x10, RZ, 0x3c, !PT ;  /* 0x0000001000027812 */ /* 0x040fe200078e3cff */
[----:B------:R-:W-:Y:S01]  /*2440*/  NOP ;  /* 0x0000000000007918 */ /* 0x000fe20000000000 */
[----:B------:R-:W-:Y:S01]  /*2450*/  LOP3.LUT R3, R0, 0x20, RZ, 0x3c, !PT ;  /* 0x0000002000037812 */ /* 0x000fe200078e3cff */
[----:B------:R-:W-:-:S03]  /*2460*/  ULEA UR4, UR15, UR14, 0xd ;  /* 0x0000000e0f047291 */ /* 0x000fc6000f8e68ff */
[----:B--2---:R-:W-:Y:S01]  /*2470*/  VOTEU.ANY UP1, P0 ;  /* 0x0000000000ff7886 */ /* 0x004fe20000020100 */
[----:B------:R-:W-:Y:S01]  /*2480*/  VOTEU.ANY UP0, P0 ;  /* 0x0000000000ff7886 */ /* 0x000fe20000000100 */
[----:B------:R-:W-:Y:S02]  /*2490*/  F2FP.F16.F32.PACK_AB R4, R5, R4 ;  /* 0x000000040504723e */ /* 0x000fe400000000ff */
[----:B------:R-:W-:Y:S02]  /*24a0*/  F2FP.F16.F32.PACK_AB R5, R7, R6 ;  /* 0x000000060705723e */ /* 0x000fe400000000ff */
[----:B------:R-:W-:Y:S02]  /*24b0*/  F2FP.F16.F32.PACK_AB R12, R13, R12 ;  /* 0x0000000c0d0c723e */ /* 0x000fe400000000ff */
[----:B------:R-:W-:Y:S02]  /*24c0*/  F2FP.F16.F32.PACK_AB R6, R9, R8 ;  /* 0x000000080906723e */ /* 0x000fe400000000ff */
[----:B------:R-:W-:-:S02]  /*24d0*/  F2FP.F16.F32.PACK_AB R7, R11, R10 ;  /* 0x0000000a0b07723e */ /* 0x000fc400000000ff */
[----:B------:R-:W-:Y:S02]  /*24e0*/  F2FP.F16.F32.PACK_AB R13, R15, R14 ;  /* 0x0000000e0f0d723e */ /* 0x000fe400000000ff */
[----:B------:R-:W-:Y:S01]  /*24f0*/  F2FP.F16.F32.PACK_AB R20, R21, R20 ;  /* 0x000000141514723e */ /* 0x000fe200000000ff */
[----:B---3--:R2:W-:Y:S01]  /*2500*/  STS.128 [R0+UR14], R4 ;  /* 0x0000000400007988 */ /* 0x0085e20008000c0e */
[----:B------:R-:W-:Y:S02]  /*2510*/  F2FP.F16.F32.PACK_AB R14, R17, R16 ;  /* 0x00000010110e723e */ /* 0x000fe400000000ff */
[----:B------:R-:W-:Y:S02]  /*2520*/  F2FP.F16.F32.PACK_AB R15, R19, R18 ;  /* 0x00000012130f723e */ /* 0x000fe400000000ff */
[----:B------:R-:W-:Y:S02]  /*2530*/  F2FP.F16.F32.PACK_AB R21, R23, R22 ;  /* 0x000000161715723e */ /* 0x000fe400000000ff */
[----:B------:R-:W-:Y:S01]  /*2540*/  F2FP.F16.F32.PACK_AB R28, R29, R28 ;  /* 0x0000001c1d1c723e */ /* 0x000fe200000000ff */
[----:B------:R2:W-:Y:S01]  /*2550*/  STS.128 [R2+UR14], R12 ;  /* 0x0000000c02007988 */ /* 0x0005e20008000c0e */
[----:B------:R-:W-:-:S02]  /*2560*/  F2FP.F16.F32.PACK_AB R22, R25, R24 ;  /* 0x000000181916723e */ /* 0x000fc400000000ff */
[----:B------:R-:W-:Y:S02]  /*2570*/  F2FP.F16.F32.PACK_AB R23, R27, R26 ;  /* 0x0000001a1b17723e */ /* 0x000fe400000000ff */
[----:B------:R-:W-:Y:S02]  /*2580*/  F2FP.F16.F32.PACK_AB R29, R31, R30 ;  /* 0x0000001e1f1d723e */ /* 0x000fe400000000ff */
[----:B------:R-:W-:Y:S01]  /*2590*/  F2FP.F16.F32.PACK_AB R30, R33, R32 ;  /* 0x00000020211e723e */ /* 0x000fe200000000ff */
[----:B------:R2:W-:Y:S01]  /*25a0*/  STS.128 [R3+UR14], R20 ;  /* 0x0000001403007988 */ /* 0x0005e20008000c0e */
[----:B------:R-:W-:Y:S02]  /*25b0*/  F2FP.F16.F32.PACK_AB R31, R35, R34 ;  /* 0x00000022231f723e */ /* 0x000fe400000000ff */
[----:B------:R-:W-:-:S05]  /*25c0*/  LOP3.LUT R8, R0, 0x30, RZ, 0x3c, !PT ;  /* 0x0000003000087812 */ /* 0x000fca00078e3cff */
[----:B------:R2:W-:Y:S01]  /*25d0*/  STS.128 [R8+UR14], R28 ;  /* 0x0000001c08007988 */ /* 0x0005e20008000c0e */
[----:B------:R3:W-:Y:S06]  /*25e0*/  MEMBAR.ALL.CTA ;  /* 0x0000000000007992 */ /* 0x0007ec0000008000 */
[----:B---3--:R-:W3:Y:S02]  /*25f0*/  FENCE.VIEW.ASYNC.S ;  /* 0x00000000000073c6 */ /* 0x008ee40000000000 */
[----:B---3--:R-:W-:Y:S06]  /*2600*/  BAR.SYNC.DEFER_BLOCKING 0x0 ;  /* 0x0000000000007b1d */ /* 0x008fec0000010000 */
[----:B------:R2:W-:Y:S01]  /*2610*/  @UP1 UTMASTG.2D [UR4], [UR16] ;  /* 0x00000004100013b5 */ /* 0x0005e20008008000 */
[----:B------:R0:W-:Y:S01]  /*2620*/  UTMACMDFLUSH ;  /* 0x00000000000079b7 */ /* 0x0001e20000000000 */
[----:B------:R-:W-:-:S04]  /*2630*/  DEPBAR.LE SB0, 0x0 ;  /* 0x000080000000791a */ /* 0x000fc80000000000 */
[----:B------:R-:W-:Y:S08]  /*2640*/  BAR.SYNC.DEFER_BLOCKING 0x0 ;  /* 0x0000000000007b1d */ /* 0x000ff00000010000 */
[----:B------:R-:W-:Y:S06]  /*2650*/  BAR.SYNC.DEFER_BLOCKING 0x0 ;  /* 0x0000000000007b1d */ /* 0x000fec0000010000 */
[----:B--2---:R-:W-:Y:S05]  /*2660*/  @P2 BRA `(.L_x_63) ;  /* 0x0000000000a02947 */ /* 0x004fea0003800000 */
[----:B------:R-:W2:Y:S01]  /*2670*/  S2UR UR5, SR_CgaCtaId ;  /* 0x00000000000579c3 */ /* 0x000ea20000008800 */
[----:B------:R-:W-:Y:S01]  /*2680*/  NOP ;  /* 0x0000000000007918 */ /* 0x000fe20000000000 */
[----:B------:R-:W-:Y:S01]  /*2690*/  UMOV UR4, 0x50 ;  /* 0x0000005000047882 */ /* 0x000fe20000000000 */
[----:B------:R-:W-:Y:S02]  /*26a0*/  IMAD.U32 R0, RZ, RZ, UR26 ;  /* 0x0000001aff007e24 */ /* 0x000fe4000f8e00ff */
[----:B------:R-:W-:Y:S02]  /*26b0*/  IMAD.MOV.U32 R3, RZ, RZ, 0xf ;  /* 0x0000000fff037424 */ /* 0x000fe400078e00ff */
[----:B------:R-:W-:Y:S01]  /*26c0*/  IMAD.MOV.U32 R7, RZ, RZ, 0x1 ;  /* 0x00000001ff077424 */ /* 0x000fe200078e00ff */
[----:B------:R-:W-:-:S04]  /*26d0*/  LOP3.LUT R0, R0, 0xffff, RZ, 0xc0, !PT ;  /* 0x0000ffff00007812 */ /* 0x000fc800078ec0ff */
[----:B------:R-:W-:-:S05]  /*26e0*/  SHF.R.U32.HI R0, RZ, 0x5, R0 ;  /* 0x00000005ff007819 */ /* 0x000fca0000011600 */
[----:B------:R-:W-:Y:S01]  /*26f0*/  VIADD R2, R0, 0x10 ;  /* 0x0000001000027836 */ /* 0x000fe20000000000 */
[----:B------:R-:W-:Y:S01]  /*2700*/  SHF.L.U32 R0, R3, R0, RZ ;  /* 0x0000000003007219 */ /* 0x000fe200000006ff */
[----:B--2---:R-:W-:-:S03]  /*2710*/  ULEA UR6, UR5, UR4, 0x18 ;  /* 0x0000000405067291 */ /* 0x004fc6000f8ec0ff */
[----:B------:R-:W-:-:S04]  /*2720*/  SHF.L.U32 R3, R7, R2, RZ ;  /* 0x0000000207037219 */ /* 0x000fc800000006ff */
[----:B------:R-:W-:Y:S02]  /*2730*/  LOP3.LUT R0, R3, R0, RZ, 0xfc, !PT ;  /* 0x0000000003007212 */ /* 0x000fe400078efcff */
[----:B------:R-:W2:Y:S02]  /*2740*/  LDS R5, [UR6] ;  /* 0x00000006ff057984 */ /* 0x000ea40008000800 */
[C---:B------:R-:W-:Y:S02]  /*2750*/  LOP3.LUT R2, R0.reuse, 0xffff, RZ, 0xc0, !PT ;  /* 0x0000ffff00027812 */ /* 0x040fe400078ec0ff */
[----:B--2---:R-:W-:-:S04]  /*2760*/  LOP3.LUT R3, R0, 0xffff, R5, 0x80, !PT ;  /* 0x0000ffff00037812 */ /* 0x004fc800078e8005 */
[----:B------:R-:W-:-:S13]  /*2770*/  ISETP.NE.AND P0, PT, R3, R2, PT ;  /* 0x000000020300720c */ /* 0x000fda0003f05270 */
[----:B------:R-:W-:Y:S05]  /*2780*/  @P0 BRA `(.L_x_64) ;  /* 0x0000000000500947 */ /* 0x000fea0003800000 */
[----:B------:R-:W-:Y:S02]  /*2790*/  SHF.R.U32.HI R5, RZ, 0x10, R5 ;  /* 0x00000010ff057819 */ /* 0x000fe40000011605 */
[----:B------:R-:W-:-:S04]  /*27a0*/  SHF.R.U32.HI R2, RZ, 0x10, R0 ;  /* 0x00000010ff027819 */ /* 0x000fc80000011600 */
[----:B------:R-:W-:-:S04]  /*27b0*/  LOP3.LUT R5, R5, R2, RZ, 0xc0, !PT ;  /* 0x0000000205057212 */ /* 0x000fc800078ec0ff */
[----:B------:R-:W-:-:S13]  /*27c0*/  ISETP.NE.AND P0, PT, R5, R2, PT ;  /* 0x000000020500720c */ /* 0x000fda0003f05270 */
[----:B------:R-:W-:Y:S05]  /*27d0*/  @P0 BRA `(.L_x_65) ;  /* 0x0000000000300947 */ /* 0x000fea0003800000 */
[----:B------:R-:W-:Y:S01]  /*27e0*/  R2UR UR4, R0 ;  /* 0x00000000000472ca */ /* 0x000fe200000e0000 */
[----:B------:R-:W-:Y:S01]  /*27f0*/  VOTEU.ANY UR5, UPT, PT ;  /* 0x0000000000057886 */ /* 0x000fe200038e0100 */
[----:B------:R-:W2:Y:S01]  /*2800*/  S2R R0, SR_LANEID ;  /* 0x0000000000007919 */ /* 0x000ea20000000000 */
[----:B------:R-:W-:-:S10]  /*2810*/  UFLO.U32 UR5, UR5 ;  /* 0x00000005000572bd */ /* 0x000fd400080e0000 */
[----:B------:R-:W-:-:S06]  /*2820*/  ULOP3.LUT UR4, URZ, UR4, URZ, 0x33, !UPT ;  /* 0x00000004ff047292 */ /* 0x000fcc000f8e33ff */
[----:B------:R-:W-:-:S04]  /*2830*/  IMAD.U32 R2, RZ, RZ, UR4 ;  /* 0x00000004ff027e24 */ /* 0x000fc8000f8e00ff */
[----:B------:R-:W3:Y:S02]  /*2840*/  REDUX UR7, R2 ;  /* 0x00000000020773c4 */ /* 0x000ee40000000000 */
[----:B------:R4:W-:Y:S01]  /*2850*/  UTCATOMSWS.AND URZ, UR4 ;  /* 0x0000000400ff79e3 */ /* 0x0009e20008000000 */
[----:B--2---:R-:W-:Y:S01]  /*2860*/  ISETP.EQ.U32.AND P0, PT, R0, UR5, PT ;  /* 0x0000000500007c0c */ /* 0x004fe2000bf02070 */
[----:B---3--:R-:W-:-:S12]  /*2870*/  IMAD.U32 R0, RZ, RZ, UR7 ;  /* 0x00000007ff007e24 */ /* 0x008fd8000f8e00ff */
[----:B------:R4:W-:Y:S01]  /*2880*/  @P0 ATOMS.AND RZ, [UR6], R0 ;  /* 0x00000000ffff098c */ /* 0x0009e2000a800006 */
[----:B------:R-:W-:Y:S05]  /*2890*/  BRA `(.L_x_63) ;  /* 0x0000000000147947 */ /* 0x000fea0003800000 */
.L_x_65:
[----:B------:R-:W-:-:S07]  /*28a0*/  MOV R2, 0x28c0 ;  /* 0x000028c000027802 */ /* 0x000fce0000000f00 */
[----:B-1----:R-:W-:Y:S05]  /*28b0*/  CALL.REL.NOINC `($__internal_0_$__cuda_sm10x_tcgen05_guardrail_trap_col_being_dealloced_not_returned_by_alloc) ;  /* 0x0000000000447944 */ /* 0x002fea0003c00000 */
[----:B------:R-:W-:Y:S05]  /*28c0*/  BRA `(.L_x_63) ;  /* 0x0000000000087947 */ /* 0x000fea0003800000 */
.L_x_64:
[----:B------:R-:W-:-:S07]  /*28d0*/  MOV R2, 0x28f0 ;  /* 0x000028f000027802 */ /* 0x000fce0000000f00 */
[----:B-1----:R-:W-:Y:S05]  /*28e0*/  CALL.REL.NOINC `($__internal_2_$__cuda_sm10x_tcgen05_guardrail_trap_unallocated_columns_being_dealloced) ;  /* 0x0000000000507944 */ /* 0x002fea0003c00000 */
.L_x_63:
[----:B------:R-:W-:Y:S01]  /*28f0*/  NOP ;  /* 0x0000000000007918 */ /* 0x000fe20000000000 */
[----:B----4-:R-:W-:Y:S05]  /*2900*/  EXIT ;  /* 0x000000000000794d */ /* 0x010fea0003800000 */
.L_x_54:
[----:B------:R-:W2:Y:S02]  /*2910*/  SYNCS.PHASECHK.TRANS64.TRYWAIT P0, [UR14+0xc000], RZ ;  /* 0x00c000ffff0075a7 */ /* 0x000ea4000800110e */
[----:B--2---:R-:W-:Y:S05]  /*2920*/  @!P0 BRA `(.L_x_54) ;  /* 0xfffffffc00f88947 */ /* 0x004fea000383ffff */
[----:B------:R-:W-:Y:S05]  /*2930*/  BRA `(.L_x_66) ;  /* 0xfffffff000987947 */ /* 0x000fea000383ffff */
.L_x_56:
[----:B------:R-:W2:Y:S02]  /*2940*/  SYNCS.PHASECHK.TRANS64.TRYWAIT P1, [UR14+0xc010], RZ ;  /* 0x00c010ffff0075a7 */ /* 0x000ea4000802110e */
[----:B--2---:R-:W-:Y:S05]  /*2950*/  @!P1 BRA `(.L_x_56) ;  /* 0xfffffffc00f89947 */ /* 0x004fea000383ffff */
[----:B------:R-:W-:Y:S05]  /*2960*/  BRA `(.L_x_67) ;  /* 0xfffffff400247947 */ /* 0x000fea000383ffff */
.L_x_57:
[----:B------:R-:W3:Y:S02]  /*2970*/  SYNCS.PHASECHK.TRANS64.TRYWAIT P0, [UR14+0xc000], R3 ;  /* 0x00c00003ff0075a7 */ /* 0x000ee4000800110e */
[----:B---3--:R-:W-:Y:S05]  /*2980*/  @!P0 BRA `(.L_x_57) ;  /* 0xfffffffc00f88947 */ /* 0x008fea000383ffff */
[----:B------:R-:W-:Y:S05]  /*2990*/  BRA `(.L_x_68) ;  /* 0xfffffff400a07947 */ /* 0x000fea000383ffff */
.L_x_59:
[----:B------:R-:W3:Y:S02]  /*29a0*/  SYNCS.PHASECHK.TRANS64.TRYWAIT P0, [UR14+0xc010], R3 ;  /* 0x00c01003ff0075a7 */ /* 0x000ee4000800110e */
[----:B---3--:R-:W-:Y:S05]  /*29b0*/  @!P0 BRA `(.L_x_59) ;  /* 0xfffffffc00f88947 */ /* 0x008fea000383ffff */
[----:B------:R-:W-:Y:S05]  /*29c0*/  BRA `(.L_x_69) ;  /* 0xfffffff800207947 */ /* 0x000fea000383ffff */
        .weak           $__internal_0_$__cuda_sm10x_tcgen05_guardrail_trap_col_being_dealloced_not_returned_by_alloc
        .type           $__internal_0_$__cuda_sm10x_tcgen05_guardrail_trap_col_being_dealloced_not_returned_by_alloc,@function
        .size           $__internal_0_$__cuda_sm10x_tcgen05_guardrail_trap_col_being_dealloced_not_returned_by_alloc,($__internal_1_$__cuda_sm10x_tcgen05_guardrail_trap_phase_invalid_during_alloc - $__internal_0_$__cuda_sm10x_tcgen05_guardrail_trap_col_being_dealloced_not_returned_by_alloc)
$__internal_0_$__cuda_sm10x_tcgen05_guardrail_trap_col_being_dealloced_not_returned_by_alloc:
[----:B------:R-:W-:Y:S05]  /*29d0*/  BPT.TRAP 0x1 ;  /* 0x000000040000795c */ /* 0x000fea0000300000 */
[----:B------:R-:W-:-:S04]  /*29e0*/  IMAD.MOV.U32 R3, RZ, RZ, 0x0 ;  /* 0x00000000ff037424 */ /* 0x000fc800078e00ff */
[----:B------:R-:W-:Y:S05]  /*29f0*/  RET.REL.NODEC R2 `(gluon_tcgen05) ;  /* 0xffffffd402807950 */ /* 0x000fea0003c3ffff */
        .weak           $__internal_1_$__cuda_sm10x_tcgen05_guardrail_trap_phase_invalid_during_alloc
        .type           $__internal_1_$__cuda_sm10x_tcgen05_guardrail_trap_phase_invalid_during_alloc,@function
        .size           $__internal_1_$__cuda_sm10x_tcgen05_guardrail_trap_phase_invalid_during_alloc,($__internal_2_$__cuda_sm10x_tcgen05_guardrail_trap_unallocated_columns_being_dealloced - $__internal_1_$__cuda_sm10x_tcgen05_guardrail_trap_phase_invalid_during_alloc)
$__internal_1_$__cuda_sm10x_tcgen05_guardrail_trap_phase_invalid_during_alloc:
[----:B------:R-:W-:Y:S05]  /*2a00*/  BPT.TRAP 0x1 ;  /* 0x000000040000795c */ /* 0x000fea0000300000 */
[----:B------:R-:W-:-:S04]  /*2a10*/  IMAD.MOV.U32 R3, RZ, RZ, 0x0 ;  /* 0x00000000ff037424 */ /* 0x000fc800078e00ff */
[----:B------:R-:W-:Y:S05]  /*2a20*/  RET.REL.NODEC R2 `(gluon_tcgen05) ;  /* 0xffffffd402747950 */ /* 0x000fea0003c3ffff */
        .weak           $__internal_2_$__cuda_sm10x_tcgen05_guardrail_trap_unallocated_columns_being_dealloced
        .type           $__internal_2_$__cuda_sm10x_tcgen05_guardrail_trap_unallocated_columns_being_dealloced,@function
        .size           $__internal_2_$__cuda_sm10x_tcgen05_guardrail_trap_unallocated_columns_being_dealloced,(.L_x_73 - $__internal_2_$__cuda_sm10x_tcgen05_guardrail_trap_unallocated_columns_being_dealloced)
$__internal_2_$__cuda_sm10x_tcgen05_guardrail_trap_unallocated_columns_being_dealloced:
[----:B------:R-:W-:Y:S05]  /*2a30*/  BPT.TRAP 0x1 ;  /* 0x000000040000795c */ /* 0x000fea0000300000 */
[----:B------:R-:W-:-:S04]  /*2a40*/  IMAD.MOV.U32 R3, RZ, RZ, 0x0 ;  /* 0x00000000ff037424 */ /* 0x000fc800078e00ff */
[----:B------:R-:W-:Y:S05]  /*2a50*/  RET.REL.NODEC R2 `(gluon_tcgen05) ;  /* 0xffffffd402687950 */ /* 0x000fea0003c3ffff */
.L_x_70:
[----:B------:R-:W-:-:S00]  /*2a60*/  BRA `(.L_x_70) ;  /* 0xfffffffc00fc7947 */ /* 0x000fc0000383ffff */
[----:B------:R-:W-:-:S00]  /*2a70*/  NOP ;  /* 0x0000000000007918 */ /* 0x000fc00000000000 */
        /* <DEDUP_REMOVED lines=8> */
.L_x_73:


//--------------------- .nv.shared.gluon_tcgen05  --------------------------
	.section	.nv.shared.gluon_tcgen05,"aw",@nobits
	.sectionflags	@""
	.align	16
	.zero		1024


//--------------------- .nv.shared.reserved.0     --------------------------
	.section	.nv.shared.reserved.0,"aw",@nobits
	.align	8
	.weak		__nv_reservedSMEM_offset_0_alias
	.size		__nv_reservedSMEM_offset_0_alias, 0, 64
	.other		__nv_reservedSMEM_offset_0_alias,@"STO_CUDA_RESERVED_SHARED STV_DEFAULT"
__nv_reservedSMEM_offset_0_alias:
	.zero		0
.nv.shared.reserved.0:
	.zero		64
	.weak		__nv_reservedSMEM_allocation_phase
	.type		__nv_reservedSMEM_allocation_phase,@object
	.size		__nv_reservedSMEM_allocation_phase,(.L_0 - __nv_reservedSMEM_allocation_phase)
__nv_reservedSMEM_allocation_phase:
	.zero		1
.L_0:
	.zero		7
	.weak		__nv_reservedSMEM_devtool_atexit_pc
	.type		__nv_reservedSMEM_devtool_atexit_pc,@object
	.size		__nv_reservedSMEM_devtool_atexit_pc,(__nv_reservedSMEM_allocation_mask - __nv_reservedSMEM_devtool_atexit_pc)
__nv_reservedSMEM_devtool_atexit_pc:
	.zero		8
	.weak		__nv_reservedSMEM_allocation_mask
	.type		__nv_reservedSMEM_allocation_mask,@object
	.size		__nv_reservedSMEM_allocation_mask,(.L_2 - __nv_reservedSMEM_allocation_mask)
__nv_reservedSMEM_allocation_mask:
	.zero		4
.L_2:


//--------------------- .nv.constant0.gluon_tcgen05 --------------------------
	.section	.nv.constant0.gluon_tcgen05,"a",@progbits
	.sectionflags	@""
	.align	4
.nv.constant0.gluon_tcgen05:
	.zero		976


//--------------------- SYMBOLS --------------------------

	.type		.nv.reservedSmem.offset0,@object
	.size		.nv.reservedSmem.offset0,0x4
	.type		.nv.reservedSmem.cap,@object
	.size		.nv.reservedSmem.cap,0x4
